	.target	sm_100a

	.elftype	@"ET_EXEC"


//--------------------- .note.nv.tkinfo           --------------------------
	.section	.note.nv.tkinfo,"",@"SHT_NOTE"
	.sectionflags	@"SHF_NOTE_NV_TKINFO"
	.tkinfo
        /*0018*/ 	.word	0x00000002
        /*0030*/ 	.string	""
        /*0030*/ 	.string	"ptxas"
        /*0030*/ 	.string	"Cuda compilation tools, release 13.0, V13.0.88"
        /*0030*/ 	.string	"Build cuda_13.0.r13.0/compiler.36424714_0"
        /*0030*/ 	.string	"-arch sm_100a -m 64 "



//--------------------- .note.nv.cuinfo           --------------------------
	.section	.note.nv.cuinfo,"",@"SHT_NOTE"
	.sectionflags	@"SHF_NOTE_NV_CUINFO"
        /*0018*/ 	.short	0x0002
        /*001a*/ 	.short	0x0064
        /*001c*/ 	.short	0x0082
	.zero		2


//--------------------- .nv.info                  --------------------------
	.section	.nv.info,"",@"SHT_CUDA_INFO"
	.align	4


	//----- nvinfo : EIATTR_REGCOUNT
	.align		4
        /*0000*/ 	.byte	0x04, 0x2f
        /*0002*/ 	.short	(.L_19 - .L_18)
	.align		4
.L_18:
        /*0004*/ 	.word	index@(_ZN7cutlass13device_kernelINS_4conv6kernel13ConvUniversalINS1_16ConvProblemShapeILNS1_8OperatorE1ELi2EEENS1_10collective14CollectiveConvINS1_47MainloopSm100TmaUmmaWarpSpecializedImplicitGemmILS5_1ELi12ELi2ELi1ELi2EN4cute5tupleIJNSA_1CILi1EEESD_SD_EEEEENSB_IJNSC_ILi128EEESG_NSB_IJNSC_ILi32EEEEEEEEENS_10bfloat16_tESK_NSA_8TiledMMAINSA_8MMA_AtomIJNSA_20SM100_MMA_F16BF16_SSISK_SK_fLi128ELi128ELNSA_4UMMA5MajorE0ELSP_1ELNSO_7ScaleInE0ELSQ_0EEEEEENSA_6LayoutISE_NSB_IJNSC_ILi0EEESU_SU_EEEEENSB_IJNSA_10UnderscoreESX_SX_EEEEENS7_6detail27Sm100ImplicitGemmTileTraitsINSA_20SM90_TMA_LOAD_IM2COLENSA_14ComposedLayoutINSA_7SwizzleILi2ELi4ELi3EEENSA_18smem_ptr_flag_bitsILi16EEENST_INSB_IJNSC_ILi8EEESH_EEENSB_IJSH_SD_EEEEEEEvEENS11_INSA_13SM90_TMA_LOADENS13_INS14_ILi3ELi4ELi3EEES17_NST_INSB_IJNSC_ILi64EEES18_EEENSB_IJSD_S1G_EEEEEEEvEEEENS_8epilogue10collective18CollectiveEpilogueINS1N_23Sm100TmaWarpSpecializedILi4ELi2ELi32ELb1ELb0EEEJSJ_NSB_IJNST_ISG_SD_EENST_ISH_SD_EEEEESK_NSB_IJNSB_IJlllEEESD_SU_EEESK_S1W_NS1N_6fusion15FusionCallbacksIS1R_NS1X_17LinearCombinationISK_fSK_fLNS_15FloatRoundStyleE2EEESJ_S1U_JEEENSA_5SM1004TMEM4LOAD26SM100_TMEM_LOAD_32dp32b32xES12_S1C_NSA_39AutoVectorizingCopyWithAssumedAlignmentILi128EEENSA_21SM90_TMA_STORE_IM2COLES1C_S28_S28_EEEvvEEEEvNT_6ParamsE)
        /*0008*/ 	.word	0x00000074


	//----- nvinfo : EIATTR_FRAME_SIZE
	.align		4
.L_19:
        /*000c*/ 	.byte	0x04, 0x11
        /*000e*/ 	.short	(.L_21 - .L_20)
	.align		4
.L_20:
        /*0010*/ 	.word	index@($__internal_2_$__cuda_sm10x_tcgen05_guardrail_trap_unallocated_columns_being_dealloced)
        /*0014*/ 	.word	0x00000008


	//----- nvinfo : EIATTR_FRAME_SIZE
	.align		4
.L_21:
        /*0018*/ 	.byte	0x04, 0x11
        /*001a*/ 	.short	(.L_23 - .L_22)
	.align		4
.L_22:
        /*001c*/ 	.word	index@($__internal_1_$__cuda_sm10x_tcgen05_guardrail_trap_phase_invalid_during_alloc)
        /*0020*/ 	.word	0x00000008


	//----- nvinfo : EIATTR_FRAME_SIZE
	.align		4
.L_23:
        /*0024*/ 	.byte	0x04, 0x11
        /*0026*/ 	.short	(.L_25 - .L_24)
	.align		4
.L_24:
        /*0028*/ 	.word	index@($__internal_0_$__cuda_sm10x_tcgen05_guardrail_trap_col_being_dealloced_not_returned_by_alloc)
        /*002c*/ 	.word	0x00000008


	//----- nvinfo : EIATTR_FRAME_SIZE
	.align		4
.L_25:
        /*0030*/ 	.byte	0x04, 0x11
        /*0032*/ 	.short	(.L_27 - .L_26)
	.align		4
.L_26:
        /*0034*/ 	.word	index@(_ZN7cutlass13device_kernelINS_4conv6kernel13ConvUniversalINS1_16ConvProblemShapeILNS1_8OperatorE1ELi2EEENS1_10collective14CollectiveConvINS1_47MainloopSm100TmaUmmaWarpSpecializedImplicitGemmILS5_1ELi12ELi2ELi1ELi2EN4cute5tupleIJNSA_1CILi1EEESD_SD_EEEEENSB_IJNSC_ILi128EEESG_NSB_IJNSC_ILi32EEEEEEEEENS_10bfloat16_tESK_NSA_8TiledMMAINSA_8MMA_AtomIJNSA_20SM100_MMA_F16BF16_SSISK_SK_fLi128ELi128ELNSA_4UMMA5MajorE0ELSP_1ELNSO_7ScaleInE0ELSQ_0EEEEEENSA_6LayoutISE_NSB_IJNSC_ILi0EEESU_SU_EEEEENSB_IJNSA_10UnderscoreESX_SX_EEEEENS7_6detail27Sm100ImplicitGemmTileTraitsINSA_20SM90_TMA_LOAD_IM2COLENSA_14ComposedLayoutINSA_7SwizzleILi2ELi4ELi3EEENSA_18smem_ptr_flag_bitsILi16EEENST_INSB_IJNSC_ILi8EEESH_EEENSB_IJSH_SD_EEEEEEEvEENS11_INSA_13SM90_TMA_LOADENS13_INS14_ILi3ELi4ELi3EEES17_NST_INSB_IJNSC_ILi64EEES18_EEENSB_IJSD_S1G_EEEEEEEvEEEENS_8epilogue10collective18CollectiveEpilogueINS1N_23Sm100TmaWarpSpecializedILi4ELi2ELi32ELb1ELb0EEEJSJ_NSB_IJNST_ISG_SD_EENST_ISH_SD_EEEEESK_NSB_IJNSB_IJlllEEESD_SU_EEESK_S1W_NS1N_6fusion15FusionCallbacksIS1R_NS1X_17LinearCombinationISK_fSK_fLNS_15FloatRoundStyleE2EEESJ_S1U_JEEENSA_5SM1004TMEM4LOAD26SM100_TMEM_LOAD_32dp32b32xES12_S1C_NSA_39AutoVectorizingCopyWithAssumedAlignmentILi128EEENSA_21SM90_TMA_STORE_IM2COLES1C_S28_S28_EEEvvEEEEvNT_6ParamsE)
        /*0038*/ 	.word	0x00000008


	//----- nvinfo : EIATTR_MIN_STACK_SIZE
	.align		4
.L_27:
        /*003c*/ 	.byte	0x04, 0x12
        /*003e*/ 	.short	(.L_29 - .L_28)
	.align		4
.L_28:
        /*0040*/ 	.word	index@(_ZN7cutlass13device_kernelINS_4conv6kernel13ConvUniversalINS1_16ConvProblemShapeILNS1_8OperatorE1ELi2EEENS1_10collective14CollectiveConvINS1_47MainloopSm100TmaUmmaWarpSpecializedImplicitGemmILS5_1ELi12ELi2ELi1ELi2EN4cute5tupleIJNSA_1CILi1EEESD_SD_EEEEENSB_IJNSC_ILi128EEESG_NSB_IJNSC_ILi32EEEEEEEEENS_10bfloat16_tESK_NSA_8TiledMMAINSA_8MMA_AtomIJNSA_20SM100_MMA_F16BF16_SSISK_SK_fLi128ELi128ELNSA_4UMMA5MajorE0ELSP_1ELNSO_7ScaleInE0ELSQ_0EEEEEENSA_6LayoutISE_NSB_IJNSC_ILi0EEESU_SU_EEEEENSB_IJNSA_10UnderscoreESX_SX_EEEEENS7_6detail27Sm100ImplicitGemmTileTraitsINSA_20SM90_TMA_LOAD_IM2COLENSA_14ComposedLayoutINSA_7SwizzleILi2ELi4ELi3EEENSA_18smem_ptr_flag_bitsILi16EEENST_INSB_IJNSC_ILi8EEESH_EEENSB_IJSH_SD_EEEEEEEvEENS11_INSA_13SM90_TMA_LOADENS13_INS14_ILi3ELi4ELi3EEES17_NST_INSB_IJNSC_ILi64EEES18_EEENSB_IJSD_S1G_EEEEEEEvEEEENS_8epilogue10collective18CollectiveEpilogueINS1N_23Sm100TmaWarpSpecializedILi4ELi2ELi32ELb1ELb0EEEJSJ_NSB_IJNST_ISG_SD_EENST_ISH_SD_EEEEESK_NSB_IJNSB_IJlllEEESD_SU_EEESK_S1W_NS1N_6fusion15FusionCallbacksIS1R_NS1X_17LinearCombinationISK_fSK_fLNS_15FloatRoundStyleE2EEESJ_S1U_JEEENSA_5SM1004TMEM4LOAD26SM100_TMEM_LOAD_32dp32b32xES12_S1C_NSA_39AutoVectorizingCopyWithAssumedAlignmentILi128EEENSA_21SM90_TMA_STORE_IM2COLES1C_S28_S28_EEEvvEEEEvNT_6ParamsE)
        /*0044*/ 	.word	0x00000008
.L_29:


//--------------------- .nv.compat                --------------------------
	.section	.nv.compat,"",@"SHT_CUDA_COMPAT_INFO"
	.align	4
        /*0000*/ 	.byte	0x02, 0x09, 0x01, 0x00, 0x02, 0x02, 0x02, 0x00, 0x02, 0x05, 0x05, 0x00, 0x03, 0x07, 0x01, 0x01
        /*0010*/ 	.byte	0x02, 0x03, 0x01, 0x00, 0x02, 0x06, 0x01, 0x00, 0x04, 0x0b, 0x08, 0x00, 0x09, 0x00, 0x00, 0x00
        /*0020*/ 	.byte	0x00, 0x00, 0x00, 0x00


//--------------------- .nv.info._ZN7cutlass13device_kernelINS_4conv6kernel13ConvUniversalINS1_16ConvProblemShapeILNS1_8OperatorE1ELi2EEENS1_10collective14CollectiveConvINS1_47MainloopSm100TmaUmmaWarpSpecializedImplicitGemmILS5_1ELi12ELi2ELi1ELi2EN4cute5tupleIJNSA_1CILi1EEESD_SD_EEEEENSB_IJNSC_ILi128EEESG_NSB_IJNSC_ILi32EEEEEEEEENS_10bfloat16_tESK_NSA_8TiledMMAINSA_8MMA_AtomIJNSA_20SM100_MMA_F16BF16_SSISK_SK_fLi128ELi128ELNSA_4UMMA5MajorE0ELSP_1ELNSO_7ScaleInE0ELSQ_0EEEEEENSA_6LayoutISE_NSB_IJNSC_ILi0EEESU_SU_EEEEENSB_IJNSA_10UnderscoreESX_SX_EEEEENS7_6detail27Sm100ImplicitGemmTileTraitsINSA_20SM90_TMA_LOAD_IM2COLENSA_14ComposedLayoutINSA_7SwizzleILi2ELi4ELi3EEENSA_18smem_ptr_flag_bitsILi16EEENST_INSB_IJNSC_ILi8EEESH_EEENSB_IJSH_SD_EEEEEEEvEENS11_INSA_13SM90_TMA_LOADENS13_INS14_ILi3ELi4ELi3EEES17_NST_INSB_IJNSC_ILi64EEES18_EEENSB_IJSD_S1G_EEEEEEEvEEEENS_8epilogue10collective18CollectiveEpilogueINS1N_23Sm100TmaWarpSpecializedILi4ELi2ELi32ELb1ELb0EEEJSJ_NSB_IJNST_ISG_SD_EENST_ISH_SD_EEEEESK_NSB_IJNSB_IJlllEEESD_SU_EEESK_S1W_NS1N_6fusion15FusionCallbacksIS1R_NS1X_17LinearCombinationISK_fSK_fLNS_15FloatRoundStyleE2EEESJ_S1U_JEEENSA_5SM1004TMEM4LOAD26SM100_TMEM_LOAD_32dp32b32xES12_S1C_NSA_39AutoVectorizingCopyWithAssumedAlignmentILi128EEENSA_21SM90_TMA_STORE_IM2COLES1C_S28_S28_EEEvvEEEEvNT_6ParamsE --------------------------
	.section	.nv.info._ZN7cutlass13device_kernelINS_4conv6kernel13ConvUniversalINS1_16ConvProblemShapeILNS1_8OperatorE1ELi2EEENS1_10collective14CollectiveConvINS1_47MainloopSm100TmaUmmaWarpSpecializedImplicitGemmILS5_1ELi12ELi2ELi1ELi2EN4cute5tupleIJNSA_1CILi1EEESD_SD_EEEEENSB_IJNSC_ILi128EEESG_NSB_IJNSC_ILi32EEEEEEEEENS_10bfloat16_tESK_NSA_8TiledMMAINSA_8MMA_AtomIJNSA_20SM100_MMA_F16BF16_SSISK_SK_fLi128ELi128ELNSA_4UMMA5MajorE0ELSP_1ELNSO_7ScaleInE0ELSQ_0EEEEEENSA_6LayoutISE_NSB_IJNSC_ILi0EEESU_SU_EEEEENSB_IJNSA_10UnderscoreESX_SX_EEEEENS7_6detail27Sm100ImplicitGemmTileTraitsINSA_20SM90_TMA_LOAD_IM2COLENSA_14ComposedLayoutINSA_7SwizzleILi2ELi4ELi3EEENSA_18smem_ptr_flag_bitsILi16EEENST_INSB_IJNSC_ILi8EEESH_EEENSB_IJSH_SD_EEEEEEEvEENS11_INSA_13SM90_TMA_LOADENS13_INS14_ILi3ELi4ELi3EEES17_NST_INSB_IJNSC_ILi64EEES18_EEENSB_IJSD_S1G_EEEEEEEvEEEENS_8epilogue10collective18CollectiveEpilogueINS1N_23Sm100TmaWarpSpecializedILi4ELi2ELi32ELb1ELb0EEEJSJ_NSB_IJNST_ISG_SD_EENST_ISH_SD_EEEEESK_NSB_IJNSB_IJlllEEESD_SU_EEESK_S1W_NS1N_6fusion15FusionCallbacksIS1R_NS1X_17LinearCombinationISK_fSK_fLNS_15FloatRoundStyleE2EEESJ_S1U_JEEENSA_5SM1004TMEM4LOAD26SM100_TMEM_LOAD_32dp32b32xES12_S1C_NSA_39AutoVectorizingCopyWithAssumedAlignmentILi128EEENSA_21SM90_TMA_STORE_IM2COLES1C_S28_S28_EEEvvEEEEvNT_6ParamsE,"",@"SHT_CUDA_INFO"
	.sectionflags	@""
	.align	4


	//----- nvinfo : EIATTR_CUDA_API_VERSION
	.align		4
        /*0000*/ 	.byte	0x04, 0x37
        /*0002*/ 	.short	(.L_31 - .L_30)
.L_30:
        /*0004*/ 	.word	0x00000082


	//----- nvinfo : EIATTR_KPARAM_INFO
	.align		4
.L_31:
        /*0008*/ 	.byte	0x04, 0x17
        /*000a*/ 	.short	(.L_33 - .L_32)
.L_32:
        /*000c*/ 	.word	0x00000000
        /*0010*/ 	.short	0x0000
        /*0012*/ 	.short	0x0000
        /*0014*/ 	.byte	0x00, 0xf0, 0x01, 0x20


	//----- nvinfo : EIATTR_AT_ENTRY_FRAGMENTS
	.align		4
.L_33:
        /*0018*/ 	.byte	0x04, 0x4f
        /*001a*/ 	.short	(.L_35 - .L_34)


	//   ....[0]....
.L_34:
        /*001c*/ 	.word	0x00000006


	//----- nvinfo : EIATTR_RESERVED_SMEM_USED
	.align		4
.L_35:
        /*0020*/ 	.byte	0x01, 0x41
	.zero		2


	//----- nvinfo : EIATTR_SPARSE_MMA_MASK
	.align		4
        /*0024*/ 	.byte	0x03, 0x50
        /*0026*/ 	.short	0x0000


	//----- nvinfo : EIATTR_TCGEN05_1CTA_USED
	.align		4
        /*0028*/ 	.byte	0x01, 0x51
	.zero		2


	//----- nvinfo : EIATTR_MAXREG_COUNT
	.align		4
        /*002c*/ 	.byte	0x03, 0x1b
        /*002e*/ 	.short	0x00ff


	//----- nvinfo : EIATTR_NUM_BARRIERS
	.align		4
        /*0030*/ 	.byte	0x02, 0x4c
        /*0032*/ 	.byte	0x07
	.zero		1


	//----- nvinfo : EIATTR_EXTERNS
	.align		4
        /*0034*/ 	.byte	0x04, 0x0f
        /*0036*/ 	.short	(.L_37 - .L_36)


	//   ....[0]....
	.align		4
.L_36:
        /*0038*/ 	.word	index@(__assertfail)


	//----- nvinfo : EIATTR_MERCURY_ISA_VERSION
	.align		4
.L_37:
        /*003c*/ 	.byte	0x03, 0x5f
        /*003e*/ 	.short	0x0101


	//----- nvinfo : EIATTR_INT_WARP_WIDE_INSTR_OFFSETS
	.align		4
        /*0040*/ 	.byte	0x04, 0x31
        /*0042*/ 	.short	(.L_39 - .L_38)


	//   ....[0]....
.L_38:
        /*0044*/ 	.word	0x00003ea0


	//   ....[1]....
        /*0048*/ 	.word	0x00003ec0


	//   ....[2]....
        /*004c*/ 	.word	0x00003ef0


	//   ....[3]....
        /*0050*/ 	.word	0x000049b0


	//   ....[4]....
        /*0054*/ 	.word	0x000049d0


	//   ....[5]....
        /*0058*/ 	.word	0x00004ae0


	//   ....[6]....
        /*005c*/ 	.word	0x00004b00


	//   ....[7]....
        /*0060*/ 	.word	0x00004c60


	//   ....[8]....
        /*0064*/ 	.word	0x00004c80


	//   ....[9]....
        /*0068*/ 	.word	0x00004ec0


	//   ....[10]....
        /*006c*/ 	.word	0x00004ed0


	//----- nvinfo : EIATTR_COOP_GROUP_MASK_REGIDS
	.align		4
.L_39:
        /*0070*/ 	.byte	0x04, 0x29
        /*0072*/ 	.short	(.L_41 - .L_40)


	//   ....[0]....
.L_40:
        /*0074*/ 	.word	0xffffffff


	//   ....[1]....
        /*0078*/ 	.word	0xffffffff


	//   ....[2]....
        /*007c*/ 	.word	0xffffffff


	//   ....[3]....
        /*0080*/ 	.word	0xffffffff


	//   ....[4]....
        /*0084*/ 	.word	0xffffffff


	//   ....[5]....
        /*0088*/ 	.word	0xffffffff


	//   ....[6]....
        /*008c*/ 	.word	0xffffffff


	//   ....[7]....
        /*0090*/ 	.word	0xffffffff


	//   ....[8]....
        /*0094*/ 	.word	0xffffffff


	//   ....[9]....
        /*0098*/ 	.word	0xffffffff


	//   ....[10]....
        /*009c*/ 	.word	0xffffffff


	//   ....[11]....
        /*00a0*/ 	.word	0xffffffff


	//----- nvinfo : EIATTR_COOP_GROUP_INSTR_OFFSETS
	.align		4
.L_41:
        /*00a4*/ 	.byte	0x04, 0x28
        /*00a6*/ 	.short	(.L_43 - .L_42)


	//   ....[0]....
.L_42:
        /*00a8*/ 	.word	0x000000a0


	//   ....[1]....
        /*00ac*/ 	.word	0x000004e0


	//   ....[2]....
        /*00b0*/ 	.word	0x00000780


	//   ....[3]....
        /*00b4*/ 	.word	0x00000920


	//   ....[4]....
        /*00b8*/ 	.word	0x00000a20


	//   ....[5]....
        /*00bc*/ 	.word	0x00000b70


	//   ....[6]....
        /*00c0*/ 	.word	0x000022d0


	//   ....[7]....
        /*00c4*/ 	.word	0x00003300


	//   ....[8]....
        /*00c8*/ 	.word	0x00003510


	//   ....[9]....
        /*00cc*/ 	.word	0x00003540


	//   ....[10]....
        /*00d0*/ 	.word	0x00003d80


	//   ....[11]....
        /*00d4*/ 	.word	0x00003fc0


	//----- nvinfo : EIATTR_VRC_CTA_INIT_COUNT
	.align		4
.L_43:
        /*00d8*/ 	.byte	0x02, 0x4a
        /*00da*/ 	.byte	0x80
	.zero		1


	//----- nvinfo : EIATTR_SYSCALL_OFFSETS
	.align		4
        /*00dc*/ 	.byte	0x04, 0x46
        /*00de*/ 	.short	(.L_45 - .L_44)


	//   ....[0]....
.L_44:
        /*00e0*/ 	.word	0x00005aa0


	//   ....[1]....
        /*00e4*/ 	.word	0x00005b90


	//   ....[2]....
        /*00e8*/ 	.word	0x000063d0


	//   ....[3]....
        /*00ec*/ 	.word	0x00007070


	//   ....[4]....
        /*00f0*/ 	.word	0x00007cd0


	//   ....[5]....
        /*00f4*/ 	.word	0x00008920


	//----- nvinfo : EIATTR_MBARRIER_INSTR_OFFSETS
	.align		4
.L_45:
        /*00f8*/ 	.byte	0x04, 0x39
        /*00fa*/ 	.short	(.L_47 - .L_46)


	//   ....[0]....
.L_46:
        /*00fc*/ 	.word	0x000005e0
        /*0100*/ 	.word	0x000000ff
        /*0104*/ 	.word	0x00000000
        /*0108*/ 	.short	0x0100
        /*010a*/ 	.byte	0x05
	.zero		1


	//   ....[1]....
        /*010c*/ 	.word	0x000005f0
        /*0110*/ 	.word	0x000000ff
        /*0114*/ 	.word	0x00000060
        /*0118*/ 	.short	0x0100
        /*011a*/ 	.byte	0x05
	.zero		1


	//   ....[2]....
        /*011c*/ 	.word	0x00000600
        /*0120*/ 	.word	0x000000ff
        /*0124*/ 	.word	0x00000008
        /*0128*/ 	.short	0x0100
        /*012a*/ 	.byte	0x05
	.zero		1


	//   ....[3]....
        /*012c*/ 	.word	0x00000610
        /*0130*/ 	.word	0x000000ff
        /*0134*/ 	.word	0x00000068
        /*0138*/ 	.short	0x0100
        /*013a*/ 	.byte	0x05
	.zero		1


	//   ....[4]....
        /*013c*/ 	.word	0x00000620
        /*0140*/ 	.word	0x000000ff
        /*0144*/ 	.word	0x00000010
        /*0148*/ 	.short	0x0100
        /*014a*/ 	.byte	0x05
	.zero		1


	//   ....[5]....
        /*014c*/ 	.word	0x00000630
        /*0150*/ 	.word	0x000000ff
        /*0154*/ 	.word	0x00000070
        /*0158*/ 	.short	0x0100
        /*015a*/ 	.byte	0x05
	.zero		1


	//   ....[6]....
        /*015c*/ 	.word	0x00000640
        /*0160*/ 	.word	0x000000ff
        /*0164*/ 	.word	0x00000018
        /*0168*/ 	.short	0x0100
        /*016a*/ 	.byte	0x05
	.zero		1


	//   ....[7]....
        /*016c*/ 	.word	0x00000650
        /*0170*/ 	.word	0x000000ff
        /*0174*/ 	.word	0x00000078
        /*0178*/ 	.short	0x0100
        /*017a*/ 	.byte	0x05
	.zero		1


	//   ....[8]....
        /*017c*/ 	.word	0x00000660
        /*0180*/ 	.word	0x000000ff
        /*0184*/ 	.word	0x00000020
        /*0188*/ 	.short	0x0100
        /*018a*/ 	.byte	0x05
	.zero		1


	//   ....[9]....
        /*018c*/ 	.word	0x00000670
        /*0190*/ 	.word	0x000000ff
        /*0194*/ 	.word	0x00000080
        /*0198*/ 	.short	0x0100
        /*019a*/ 	.byte	0x05
	.zero		1


	//   ....[10]....
        /*019c*/ 	.word	0x00000680
        /*01a0*/ 	.word	0x000000ff
        /*01a4*/ 	.word	0x00000028
        /*01a8*/ 	.short	0x0100
        /*01aa*/ 	.byte	0x05
	.zero		1


	//   ....[11]....
        /*01ac*/ 	.word	0x00000690
        /*01b0*/ 	.word	0x000000ff
        /*01b4*/ 	.word	0x00000088
        /*01b8*/ 	.short	0x0100
        /*01ba*/ 	.byte	0x05
	.zero		1


	//   ....[12]....
        /*01bc*/ 	.word	0x000006a0
        /*01c0*/ 	.word	0x000000ff
        /*01c4*/ 	.word	0x00000030
        /*01c8*/ 	.short	0x0100
        /*01ca*/ 	.byte	0x05
	.zero		1


	//   ....[13]....
        /*01cc*/ 	.word	0x000006b0
        /*01d0*/ 	.word	0x000000ff
        /*01d4*/ 	.word	0x00000090
        /*01d8*/ 	.short	0x0100
        /*01da*/ 	.byte	0x05
	.zero		1


	//   ....[14]....
        /*01dc*/ 	.word	0x000006c0
        /*01e0*/ 	.word	0x000000ff
        /*01e4*/ 	.word	0x00000038
        /*01e8*/ 	.short	0x0100
        /*01ea*/ 	.byte	0x05
	.zero		1


	//   ....[15]....
        /*01ec*/ 	.word	0x000006d0
        /*01f0*/ 	.word	0x000000ff
        /*01f4*/ 	.word	0x00000098
        /*01f8*/ 	.short	0x0100
        /*01fa*/ 	.byte	0x05
	.zero		1


	//   ....[16]....
        /*01fc*/ 	.word	0x000006e0
        /*0200*/ 	.word	0x000000ff
        /*0204*/ 	.word	0x00000040
        /*0208*/ 	.short	0x0100
        /*020a*/ 	.byte	0x05
	.zero		1


	//   ....[17]....
        /*020c*/ 	.word	0x000006f0
        /*0210*/ 	.word	0x000000ff
        /*0214*/ 	.word	0x000000a0
        /*0218*/ 	.short	0x0100
        /*021a*/ 	.byte	0x05
	.zero		1


	//   ....[18]....
        /*021c*/ 	.word	0x00000700
        /*0220*/ 	.word	0x000000ff
        /*0224*/ 	.word	0x00000048
        /*0228*/ 	.short	0x0100
        /*022a*/ 	.byte	0x05
	.zero		1


	//   ....[19]....
        /*022c*/ 	.word	0x00000710
        /*0230*/ 	.word	0x000000ff
        /*0234*/ 	.word	0x000000a8
        /*0238*/ 	.short	0x0100
        /*023a*/ 	.byte	0x05
	.zero		1


	//   ....[20]....
        /*023c*/ 	.word	0x00000720
        /*0240*/ 	.word	0x000000ff
        /*0244*/ 	.word	0x00000050
        /*0248*/ 	.short	0x0100
        /*024a*/ 	.byte	0x05
	.zero		1


	//   ....[21]....
        /*024c*/ 	.word	0x00000730
        /*0250*/ 	.word	0x000000ff
        /*0254*/ 	.word	0x000000b0
        /*0258*/ 	.short	0x0100
        /*025a*/ 	.byte	0x05
	.zero		1


	//   ....[22]....
        /*025c*/ 	.word	0x00000740
        /*0260*/ 	.word	0x000000ff
        /*0264*/ 	.word	0x00000058
        /*0268*/ 	.short	0x0100
        /*026a*/ 	.byte	0x05
	.zero		1


	//   ....[23]....
        /*026c*/ 	.word	0x00000750
        /*0270*/ 	.word	0x000000ff
        /*0274*/ 	.word	0x000000b8
        /*0278*/ 	.short	0x0100
        /*027a*/ 	.byte	0x05
	.zero		1


	//   ....[24]....
        /*027c*/ 	.word	0x00000890
        /*0280*/ 	.word	0x000000ff
        /*0284*/ 	.word	0x000000c0
        /*0288*/ 	.short	0x0100
        /*028a*/ 	.byte	0x07
	.zero		1


	//   ....[25]....
        /*028c*/ 	.word	0x000008a0
        /*0290*/ 	.word	0x000000ff
        /*0294*/ 	.word	0x000000e0
        /*0298*/ 	.short	0x0100
        /*029a*/ 	.byte	0x07
	.zero		1


	//   ....[26]....
        /*029c*/ 	.word	0x000008b0
        /*02a0*/ 	.word	0x000000ff
        /*02a4*/ 	.word	0x000000c8
        /*02a8*/ 	.short	0x0100
        /*02aa*/ 	.byte	0x07
	.zero		1


	//   ....[27]....
        /*02ac*/ 	.word	0x000008c0
        /*02b0*/ 	.word	0x000000ff
        /*02b4*/ 	.word	0x000000e8
        /*02b8*/ 	.short	0x0100
        /*02ba*/ 	.byte	0x07
	.zero		1


	//   ....[28]....
        /*02bc*/ 	.word	0x000008d0
        /*02c0*/ 	.word	0x000000ff
        /*02c4*/ 	.word	0x000000d0
        /*02c8*/ 	.short	0x0100
        /*02ca*/ 	.byte	0x07
	.zero		1


	//   ....[29]....
        /*02cc*/ 	.word	0x000008e0
        /*02d0*/ 	.word	0x000000ff
        /*02d4*/ 	.word	0x000000f0
        /*02d8*/ 	.short	0x0100
        /*02da*/ 	.byte	0x07
	.zero		1


	//   ....[30]....
        /*02dc*/ 	.word	0x000008f0
        /*02e0*/ 	.word	0x000000ff
        /*02e4*/ 	.word	0x000000d8
        /*02e8*/ 	.short	0x0100
        /*02ea*/ 	.byte	0x07
	.zero		1


	//   ....[31]....
        /*02ec*/ 	.word	0x00000900
        /*02f0*/ 	.word	0x000000ff
        /*02f4*/ 	.word	0x000000f8
        /*02f8*/ 	.short	0x0100
        /*02fa*/ 	.byte	0x07
	.zero		1


	//   ....[32]....
        /*02fc*/ 	.word	0x000009f0
        /*0300*/ 	.word	0x000000ff
        /*0304*/ 	.word	0x00000100
        /*0308*/ 	.short	0x0100
        /*030a*/ 	.byte	0x05
	.zero		1


	//   ....[33]....
        /*030c*/ 	.word	0x00000a00
        /*0310*/ 	.word	0x000000ff
        /*0314*/ 	.word	0x00000108
        /*0318*/ 	.short	0x0100
        /*031a*/ 	.byte	0x05
	.zero		1


	//   ....[34]....
        /*031c*/ 	.word	0x00000b40
        /*0320*/ 	.word	0x000000ff
        /*0324*/ 	.word	0x00000110
        /*0328*/ 	.short	0x0100
        /*032a*/ 	.byte	0x05
	.zero		1


	//   ....[35]....
        /*032c*/ 	.word	0x00000b50
        /*0330*/ 	.word	0x000000ff
        /*0334*/ 	.word	0x00000118
        /*0338*/ 	.short	0x0100
        /*033a*/ 	.byte	0x05
	.zero		1


	//   ....[36]....
        /*033c*/ 	.word	0x00000c80
        /*0340*/ 	.word	0x000000ff
        /*0344*/ 	.word	0x00000120
        /*0348*/ 	.short	0x0100
        /*034a*/ 	.byte	0x07
	.zero		1


	//   ....[37]....
        /*034c*/ 	.word	0x00000c90
        /*0350*/ 	.word	0x000000ff
        /*0354*/ 	.word	0x00000130
        /*0358*/ 	.short	0x0100
        /*035a*/ 	.byte	0x07
	.zero		1


	//   ....[38]....
        /*035c*/ 	.word	0x00000ca0
        /*0360*/ 	.word	0x000000ff
        /*0364*/ 	.word	0x00000128
        /*0368*/ 	.short	0x0100
        /*036a*/ 	.byte	0x07
	.zero		1


	//   ....[39]....
        /*036c*/ 	.word	0x00000cb0
        /*0370*/ 	.word	0x000000ff
        /*0374*/ 	.word	0x00000138
        /*0378*/ 	.short	0x0100
        /*037a*/ 	.byte	0x07
	.zero		1


	//   ....[40]....
        /*037c*/ 	.word	0x000015f0
        /*0380*/ 	.word	0x000000ff
        /*0384*/ 	.word	0x00000060
        /*0388*/ 	.short	0x010a
        /*038a*/ 	.byte	0x04
	.zero		1


	//   ....[41]....
        /*038c*/ 	.word	0x000018c0
        /*0390*/ 	.word	0x000000ff
        /*0394*/ 	.word	0x00000060
        /*0398*/ 	.short	0x010a
        /*039a*/ 	.byte	0x11
	.zero		1


	//   ....[42]....
        /*039c*/ 	.word	0x00001a30
        /*03a0*/ 	.word	0x000000ff
        /*03a4*/ 	.word	0x00000060
        /*03a8*/ 	.short	0x010a
        /*03aa*/ 	.byte	0x08
	.zero		1


	//   ....[43]....
        /*03ac*/ 	.word	0x00001c40
        /*03b0*/ 	.word	0x000000ff
        /*03b4*/ 	.word	0x00000108
        /*03b8*/ 	.short	0x0101
        /*03ba*/ 	.byte	0x16
	.zero		1


	//   ....[44]....
        /*03bc*/ 	.word	0x00001c70
        /*03c0*/ 	.word	0x000000ff
        /*03c4*/ 	.word	0x00000060
        /*03c8*/ 	.short	0x010a
        /*03ca*/ 	.byte	0x04
	.zero		1


	//   ....[45]....
        /*03cc*/ 	.word	0x00001f20
        /*03d0*/ 	.word	0x000000ff
        /*03d4*/ 	.word	0x00000060
        /*03d8*/ 	.short	0x010a
        /*03da*/ 	.byte	0x19
	.zero		1


	//   ....[46]....
        /*03dc*/ 	.word	0x00002090
        /*03e0*/ 	.word	0x000000ff
        /*03e4*/ 	.word	0x00000060
        /*03e8*/ 	.short	0x010a
        /*03ea*/ 	.byte	0x08
	.zero		1


	//   ....[47]....
        /*03ec*/ 	.word	0x000022e0
        /*03f0*/ 	.word	0x000000ff
        /*03f4*/ 	.word	0x00000110
        /*03f8*/ 	.short	0x010a
        /*03fa*/ 	.byte	0x16
	.zero		1


	//   ....[48]....
        /*03fc*/ 	.word	0x000023a0
        /*0400*/ 	.word	0x000000ff
        /*0404*/ 	.word	0x00000000
        /*0408*/ 	.short	0x0101
        /*040a*/ 	.byte	0x04
	.zero		1


	//   ....[49]....
        /*040c*/ 	.word	0x000028a0
        /*0410*/ 	.word	0x000000ff
        /*0414*/ 	.word	0x00000000
        /*0418*/ 	.short	0x010a
        /*041a*/ 	.byte	0x04
	.zero		1


	//   ....[50]....
        /*041c*/ 	.word	0x00002940
        /*0420*/ 	.word	0x000000ff
        /*0424*/ 	.word	0x00000000
        /*0428*/ 	.short	0x010a
        /*042a*/ 	.byte	0x04
	.zero		1


	//   ....[51]....
        /*042c*/ 	.word	0x000029e0
        /*0430*/ 	.word	0x000000ff
        /*0434*/ 	.word	0x00000000
        /*0438*/ 	.short	0x010a
        /*043a*/ 	.byte	0x04
	.zero		1


	//   ....[52]....
        /*043c*/ 	.word	0x00002a80
        /*0440*/ 	.word	0x000000ff
        /*0444*/ 	.word	0x00000000
        /*0448*/ 	.short	0x010a
        /*044a*/ 	.byte	0x04
	.zero		1


	//   ....[53]....
        /*044c*/ 	.word	0x00002b20
        /*0450*/ 	.word	0x000000ff
        /*0454*/ 	.word	0x00000000
        /*0458*/ 	.short	0x010a
        /*045a*/ 	.byte	0x04
	.zero		1


	//   ....[54]....
        /*045c*/ 	.word	0x00002bc0
        /*0460*/ 	.word	0x000000ff
        /*0464*/ 	.word	0x00000000
        /*0468*/ 	.short	0x010a
        /*046a*/ 	.byte	0x04
	.zero		1


	//   ....[55]....
        /*046c*/ 	.word	0x00002c60
        /*0470*/ 	.word	0x000000ff
        /*0474*/ 	.word	0x00000000
        /*0478*/ 	.short	0x010a
        /*047a*/ 	.byte	0x04
	.zero		1


	//   ....[56]....
        /*047c*/ 	.word	0x00002d00
        /*0480*/ 	.word	0x000000ff
        /*0484*/ 	.word	0x00000000
        /*0488*/ 	.short	0x010a
        /*048a*/ 	.byte	0x04
	.zero		1


	//   ....[57]....
        /*048c*/ 	.word	0x00002da0
        /*0490*/ 	.word	0x000000ff
        /*0494*/ 	.word	0x00000000
        /*0498*/ 	.short	0x010a
        /*049a*/ 	.byte	0x04
	.zero		1


	//   ....[58]....
        /*049c*/ 	.word	0x00002e40
        /*04a0*/ 	.word	0x000000ff
        /*04a4*/ 	.word	0x00000000
        /*04a8*/ 	.short	0x010a
        /*04aa*/ 	.byte	0x04
	.zero		1


	//   ....[59]....
        /*04ac*/ 	.word	0x00002ee0
        /*04b0*/ 	.word	0x000000ff
        /*04b4*/ 	.word	0x00000000
        /*04b8*/ 	.short	0x010a
        /*04ba*/ 	.byte	0x04
	.zero		1


	//   ....[60]....
        /*04bc*/ 	.word	0x00002f90
        /*04c0*/ 	.word	0x00000000
        /*04c4*/ 	.word	0x00000000
        /*04c8*/ 	.short	0x010a
        /*04ca*/ 	.byte	0xff
	.zero		1


	//   ....[61]....
        /*04cc*/ 	.word	0x000030c0
        /*04d0*/ 	.word	0x000000ff
        /*04d4*/ 	.word	0x00000118
        /*04d8*/ 	.short	0x010a
        /*04da*/ 	.byte	0x2d
	.zero		1


	//   ....[62]....
        /*04dc*/ 	.word	0x00003160
        /*04e0*/ 	.word	0x000000ff
        /*04e4*/ 	.word	0x00000110
        /*04e8*/ 	.short	0x010a
        /*04ea*/ 	.byte	0x2d
	.zero		1


	//   ....[63]....
        /*04ec*/ 	.word	0x00003200
        /*04f0*/ 	.word	0x000000ff
        /*04f4*/ 	.word	0x00000000
        /*04f8*/ 	.short	0x0101
        /*04fa*/ 	.byte	0x06
	.zero		1


	//   ....[64]....
        /*04fc*/ 	.word	0x00003240
        /*0500*/ 	.word	0x000000ff
        /*0504*/ 	.word	0x00000118
        /*0508*/ 	.short	0x0106
        /*050a*/ 	.byte	0x2d
	.zero		1


	//   ....[65]....
        /*050c*/ 	.word	0x00003280
        /*0510*/ 	.word	0x00000000
        /*0514*/ 	.word	0x00000118
        /*0518*/ 	.short	0x010a
        /*051a*/ 	.byte	0xff
	.zero		1


	//   ....[66]....
        /*051c*/ 	.word	0x00003790
        /*0520*/ 	.word	0x000000ff
        /*0524*/ 	.word	0x00000110
        /*0528*/ 	.short	0x010a
        /*052a*/ 	.byte	0x06
	.zero		1


	//   ....[67]....
        /*052c*/ 	.word	0x00003840
        /*0530*/ 	.word	0x000000ff
        /*0534*/ 	.word	0x00000000
        /*0538*/ 	.short	0x0101
        /*053a*/ 	.byte	0x05
	.zero		1


	//   ....[68]....
        /*053c*/ 	.word	0x00003850
        /*0540*/ 	.word	0x000000ff
        /*0544*/ 	.word	0x00000130
        /*0548*/ 	.short	0x010a
        /*054a*/ 	.byte	0x08
	.zero		1


	//   ....[69]....
        /*054c*/ 	.word	0x00003910
        /*0550*/ 	.word	0x000000ff
        /*0554*/ 	.word	0x00000000
        /*0558*/ 	.short	0x010a
        /*055a*/ 	.byte	0x04
	.zero		1


	//   ....[70]....
        /*055c*/ 	.word	0x00003950
        /*0560*/ 	.word	0x000000ff
        /*0564*/ 	.word	0x00000000
        /*0568*/ 	.short	0x010a
        /*056a*/ 	.byte	0x07
	.zero		1


	//   ....[71]....
        /*056c*/ 	.word	0x00003a80
        /*0570*/ 	.word	0x000000ff
        /*0574*/ 	.word	0x00000000
        /*0578*/ 	.short	0x010a
        /*057a*/ 	.byte	0x04
	.zero		1


	//   ....[72]....
        /*057c*/ 	.word	0x00003cd0
        /*0580*/ 	.word	0x000000ff
        /*0584*/ 	.word	0x00000000
        /*0588*/ 	.short	0x010a
        /*058a*/ 	.byte	0x05
	.zero		1


	//   ....[73]....
        /*058c*/ 	.word	0x00003d60
        /*0590*/ 	.word	0x000000ff
        /*0594*/ 	.word	0x00000000
        /*0598*/ 	.short	0x010a
        /*059a*/ 	.byte	0x07
	.zero		1


	//   ....[74]....
        /*059c*/ 	.word	0x00004280
        /*05a0*/ 	.word	0x000000ff
        /*05a4*/ 	.word	0x00000110
        /*05a8*/ 	.short	0x010a
        /*05aa*/ 	.byte	0x16
	.zero		1


	//   ....[75]....
        /*05ac*/ 	.word	0x00004320
        /*05b0*/ 	.word	0x000000ff
        /*05b4*/ 	.word	0x00000000
        /*05b8*/ 	.short	0x0101
        /*05ba*/ 	.byte	0x0f
	.zero		1


	//   ....[76]....
        /*05bc*/ 	.word	0x00004640
        /*05c0*/ 	.word	0x000000ff
        /*05c4*/ 	.word	0x00000108
        /*05c8*/ 	.short	0x010a
        /*05ca*/ 	.byte	0x16
	.zero		1


	//   ....[77]....
        /*05cc*/ 	.word	0x00004820
        /*05d0*/ 	.word	0x000000ff
        /*05d4*/ 	.word	0x000000e0
        /*05d8*/ 	.short	0x010a
        /*05da*/ 	.byte	0x16
	.zero		1


	//   ....[78]....
        /*05dc*/ 	.word	0x00004a90
        /*05e0*/ 	.word	0x000000ff
        /*05e4*/ 	.word	0x000000c0
        /*05e8*/ 	.short	0x010b
        /*05ea*/ 	.byte	0x16
	.zero		1


	//   ....[79]....
        /*05ec*/ 	.word	0x00004aa0
        /*05f0*/ 	.word	0x000000ff
        /*05f4*/ 	.word	0x00000000
        /*05f8*/ 	.short	0x0101
        /*05fa*/ 	.byte	0x1f
	.zero		1


	//   ....[80]....
        /*05fc*/ 	.word	0x00004ab0
        /*0600*/ 	.word	0x000000ff
        /*0604*/ 	.word	0x000000e8
        /*0608*/ 	.short	0x010a
        /*060a*/ 	.byte	0x16
	.zero		1


	//   ....[81]....
        /*060c*/ 	.word	0x00004c00
        /*0610*/ 	.word	0x000000ff
        /*0614*/ 	.word	0x000000c8
        /*0618*/ 	.short	0x010b
        /*061a*/ 	.byte	0x16
	.zero		1


	//   ....[82]....
        /*061c*/ 	.word	0x00004c10
        /*0620*/ 	.word	0x000000ff
        /*0624*/ 	.word	0x00000000
        /*0628*/ 	.short	0x0101
        /*062a*/ 	.byte	0x1e
	.zero		1


	//   ....[83]....
        /*062c*/ 	.word	0x00004c20
        /*0630*/ 	.word	0x000000ff
        /*0634*/ 	.word	0x000000f0
        /*0638*/ 	.short	0x010a
        /*063a*/ 	.byte	0x16
	.zero		1


	//   ....[84]....
        /*063c*/ 	.word	0x00004da0
        /*0640*/ 	.word	0x000000ff
        /*0644*/ 	.word	0x000000d0
        /*0648*/ 	.short	0x010b
        /*064a*/ 	.byte	0x16
	.zero		1


	//   ....[85]....
        /*064c*/ 	.word	0x00004de0
        /*0650*/ 	.word	0x000000ff
        /*0654*/ 	.word	0x00000000
        /*0658*/ 	.short	0x0101
        /*065a*/ 	.byte	0x2d
	.zero		1


	//   ....[86]....
        /*065c*/ 	.word	0x00004e20
        /*0660*/ 	.word	0x000000ff
        /*0664*/ 	.word	0x000000f8
        /*0668*/ 	.short	0x010a
        /*066a*/ 	.byte	0x16
	.zero		1


	//   ....[87]....
        /*066c*/ 	.word	0x00005030
        /*0670*/ 	.word	0x000000ff
        /*0674*/ 	.word	0x000000d8
        /*0678*/ 	.short	0x010b
        /*067a*/ 	.byte	0x16
	.zero		1


	//   ....[88]....
        /*067c*/ 	.word	0x00005050
        /*0680*/ 	.word	0x000000ff
        /*0684*/ 	.word	0x00000000
        /*0688*/ 	.short	0x0101
        /*068a*/ 	.byte	0x17
	.zero		1


	//   ....[89]....
        /*068c*/ 	.word	0x00005080
        /*0690*/ 	.word	0x000000ff
        /*0694*/ 	.word	0x000000e0
        /*0698*/ 	.short	0x010a
        /*069a*/ 	.byte	0x16
	.zero		1


	//   ....[90]....
        /*069c*/ 	.word	0x000050a0
        /*06a0*/ 	.word	0x000000ff
        /*06a4*/ 	.word	0x000000e8
        /*06a8*/ 	.short	0x010a
        /*06aa*/ 	.byte	0x16
	.zero		1


	//   ....[91]....
        /*06ac*/ 	.word	0x000050c0
        /*06b0*/ 	.word	0x000000ff
        /*06b4*/ 	.word	0x000000f0
        /*06b8*/ 	.short	0x010a
        /*06ba*/ 	.byte	0x16
	.zero		1


	//   ....[92]....
        /*06bc*/ 	.word	0x00005100
        /*06c0*/ 	.word	0x00000000
        /*06c4*/ 	.word	0x000000f8
        /*06c8*/ 	.short	0x010a
        /*06ca*/ 	.byte	0xff
	.zero		1


	//   ....[93]....
        /*06cc*/ 	.word	0x00005460
        /*06d0*/ 	.word	0x000000ff
        /*06d4*/ 	.word	0x00000110
        /*06d8*/ 	.short	0x010a
        /*06da*/ 	.byte	0x32
	.zero		1


	//   ....[94]....
        /*06dc*/ 	.word	0x00005580
        /*06e0*/ 	.word	0x000000ff
        /*06e4*/ 	.word	0x00000000
        /*06e8*/ 	.short	0x0101
        /*06ea*/ 	.byte	0x04
	.zero		1


	//   ....[95]....
        /*06ec*/ 	.word	0x00006010
        /*06f0*/ 	.word	0x000000ff
        /*06f4*/ 	.word	0x000000c0
        /*06f8*/ 	.short	0x010a
        /*06fa*/ 	.byte	0x32
	.zero		1


	//   ....[96]....
        /*06fc*/ 	.word	0x000060d0
        /*0700*/ 	.word	0x00000040
        /*0704*/ 	.word	0x00000120
        /*0708*/ 	.short	0x010a
        /*070a*/ 	.byte	0xff
	.zero		1


	//   ....[97]....
        /*070c*/ 	.word	0x000061c0
        /*0710*/ 	.word	0x000000ff
        /*0714*/ 	.word	0x000000c0
        /*0718*/ 	.short	0x010a
        /*071a*/ 	.byte	0x32
	.zero		1


	//   ....[98]....
        /*071c*/ 	.word	0x000062b0
        /*0720*/ 	.word	0x00000040
        /*0724*/ 	.word	0x00000120
        /*0728*/ 	.short	0x010a
        /*072a*/ 	.byte	0xff
	.zero		1


	//   ....[99]....
        /*072c*/ 	.word	0x00006da0
        /*0730*/ 	.word	0x00000000
        /*0734*/ 	.word	0x00000000
        /*0738*/ 	.short	0x0101
        /*073a*/ 	.byte	0xff
	.zero		1


	//   ....[100]....
        /*073c*/ 	.word	0x00006db0
        /*0740*/ 	.word	0x00000002
        /*0744*/ 	.word	0x000000c0
        /*0748*/ 	.short	0x010a
        /*074a*/ 	.byte	0xff
	.zero		1


	//   ....[101]....
        /*074c*/ 	.word	0x00006e90
        /*0750*/ 	.word	0x00000002
        /*0754*/ 	.word	0x000000c0
        /*0758*/ 	.short	0x010a
        /*075a*/ 	.byte	0xff
	.zero		1


	//   ....[102]....
        /*075c*/ 	.word	0x00007a00
        /*0760*/ 	.word	0x00000000
        /*0764*/ 	.word	0x00000000
        /*0768*/ 	.short	0x0101
        /*076a*/ 	.byte	0xff
	.zero		1


	//   ....[103]....
        /*076c*/ 	.word	0x00007a20
        /*0770*/ 	.word	0x00000006
        /*0774*/ 	.word	0x000000c0
        /*0778*/ 	.short	0x010a
        /*077a*/ 	.byte	0xff
	.zero		1


	//   ....[104]....
        /*077c*/ 	.word	0x00007af0
        /*0780*/ 	.word	0x00000006
        /*0784*/ 	.word	0x000000c0
        /*0788*/ 	.short	0x010a
        /*078a*/ 	.byte	0xff
	.zero		1


	//   ....[105]....
        /*078c*/ 	.word	0x00008650
        /*0790*/ 	.word	0x00000000
        /*0794*/ 	.word	0x00000000
        /*0798*/ 	.short	0x0101
        /*079a*/ 	.byte	0xff
	.zero		1


	//   ....[106]....
        /*079c*/ 	.word	0x00008670
        /*07a0*/ 	.word	0x00000002
        /*07a4*/ 	.word	0x000000c0
        /*07a8*/ 	.short	0x010a
        /*07aa*/ 	.byte	0xff
	.zero		1


	//   ....[107]....
        /*07ac*/ 	.word	0x00008740
        /*07b0*/ 	.word	0x00000002
        /*07b4*/ 	.word	0x000000c0
        /*07b8*/ 	.short	0x010a
        /*07ba*/ 	.byte	0xff
	.zero		1


	//   ....[108]....
        /*07bc*/ 	.word	0x00008aa0
        /*07c0*/ 	.word	0x000000ff
        /*07c4*/ 	.word	0x00000000
        /*07c8*/ 	.short	0x0101
        /*07ca*/ 	.byte	0x05
	.zero		1


	//   ....[109]....
        /*07cc*/ 	.word	0x00009300
        /*07d0*/ 	.word	0x00000000
        /*07d4*/ 	.word	0x00000000
        /*07d8*/ 	.short	0x0101
        /*07da*/ 	.byte	0xff
	.zero		1


	//   ....[110]....
        /*07dc*/ 	.word	0x00009540
        /*07e0*/ 	.word	0x000000ff
        /*07e4*/ 	.word	0x00000000
        /*07e8*/ 	.short	0x0101
        /*07ea*/ 	.byte	0x04
	.zero		1


	//   ....[111]....
        /*07ec*/ 	.word	0x00009570
        /*07f0*/ 	.word	0x00000002
        /*07f4*/ 	.word	0x00000060
        /*07f8*/ 	.short	0x010a
        /*07fa*/ 	.byte	0xff
	.zero		1


	//   ....[112]....
        /*07fc*/ 	.word	0x000095d0
        /*0800*/ 	.word	0x00000002
        /*0804*/ 	.word	0x00000060
        /*0808*/ 	.short	0x010a
        /*080a*/ 	.byte	0xff
	.zero		1


	//   ....[113]....
        /*080c*/ 	.word	0x00009630
        /*0810*/ 	.word	0x00000002
        /*0814*/ 	.word	0x00000110
        /*0818*/ 	.short	0x010a
        /*081a*/ 	.byte	0xff
	.zero		1


	//   ....[114]....
        /*081c*/ 	.word	0x00009690
        /*0820*/ 	.word	0x00000000
        /*0824*/ 	.word	0x00000000
        /*0828*/ 	.short	0x010a
        /*082a*/ 	.byte	0xff
	.zero		1


	//   ....[115]....
        /*082c*/ 	.word	0x000096f0
        /*0830*/ 	.word	0x00000000
        /*0834*/ 	.word	0x00000000
        /*0838*/ 	.short	0x010a
        /*083a*/ 	.byte	0xff
	.zero		1


	//   ....[116]....
        /*083c*/ 	.word	0x00009750
        /*0840*/ 	.word	0x00000000
        /*0844*/ 	.word	0x00000000
        /*0848*/ 	.short	0x010a
        /*084a*/ 	.byte	0xff
	.zero		1


	//   ....[117]....
        /*084c*/ 	.word	0x000097b0
        /*0850*/ 	.word	0x00000000
        /*0854*/ 	.word	0x00000000
        /*0858*/ 	.short	0x010a
        /*085a*/ 	.byte	0xff
	.zero		1


	//   ....[118]....
        /*085c*/ 	.word	0x00009810
        /*0860*/ 	.word	0x00000000
        /*0864*/ 	.word	0x00000000
        /*0868*/ 	.short	0x010a
        /*086a*/ 	.byte	0xff
	.zero		1


	//   ....[119]....
        /*086c*/ 	.word	0x00009870
        /*0870*/ 	.word	0x00000000
        /*0874*/ 	.word	0x00000000
        /*0878*/ 	.short	0x010a
        /*087a*/ 	.byte	0xff
	.zero		1


	//   ....[120]....
        /*087c*/ 	.word	0x000098d0
        /*0880*/ 	.word	0x00000000
        /*0884*/ 	.word	0x00000000
        /*0888*/ 	.short	0x010a
        /*088a*/ 	.byte	0xff
	.zero		1


	//   ....[121]....
        /*088c*/ 	.word	0x00009930
        /*0890*/ 	.word	0x00000000
        /*0894*/ 	.word	0x00000000
        /*0898*/ 	.short	0x010a
        /*089a*/ 	.byte	0xff
	.zero		1


	//   ....[122]....
        /*089c*/ 	.word	0x00009990
        /*08a0*/ 	.word	0x00000000
        /*08a4*/ 	.word	0x00000000
        /*08a8*/ 	.short	0x010a
        /*08aa*/ 	.byte	0xff
	.zero		1


	//   ....[123]....
        /*08ac*/ 	.word	0x000099f0
        /*08b0*/ 	.word	0x00000000
        /*08b4*/ 	.word	0x00000000
        /*08b8*/ 	.short	0x010a
        /*08ba*/ 	.byte	0xff
	.zero		1


	//   ....[124]....
        /*08bc*/ 	.word	0x00009a50
        /*08c0*/ 	.word	0x00000000
        /*08c4*/ 	.word	0x00000000
        /*08c8*/ 	.short	0x010a
        /*08ca*/ 	.byte	0xff
	.zero		1


	//   ....[125]....
        /*08cc*/ 	.word	0x00009ab0
        /*08d0*/ 	.word	0x00000004
        /*08d4*/ 	.word	0x00000118
        /*08d8*/ 	.short	0x010a
        /*08da*/ 	.byte	0xff
	.zero		1


	//   ....[126]....
        /*08dc*/ 	.word	0x00009b10
        /*08e0*/ 	.word	0x00000004
        /*08e4*/ 	.word	0x00000110
        /*08e8*/ 	.short	0x010a
        /*08ea*/ 	.byte	0xff
	.zero		1


	//   ....[127]....
        /*08ec*/ 	.word	0x00009b70
        /*08f0*/ 	.word	0x00000000
        /*08f4*/ 	.word	0x00000110
        /*08f8*/ 	.short	0x010a
        /*08fa*/ 	.byte	0xff
	.zero		1


	//   ....[128]....
        /*08fc*/ 	.word	0x00009bd0
        /*0900*/ 	.word	0x00000004
        /*0904*/ 	.word	0x00000130
        /*0908*/ 	.short	0x010a
        /*090a*/ 	.byte	0xff
	.zero		1


	//   ....[129]....
        /*090c*/ 	.word	0x00009c30
        /*0910*/ 	.word	0x00000000
        /*0914*/ 	.word	0x00000000
        /*0918*/ 	.short	0x010a
        /*091a*/ 	.byte	0xff
	.zero		1


	//   ....[130]....
        /*091c*/ 	.word	0x00009c90
        /*0920*/ 	.word	0x00000000
        /*0924*/ 	.word	0x00000000
        /*0928*/ 	.short	0x010a
        /*092a*/ 	.byte	0xff
	.zero		1


	//   ....[131]....
        /*092c*/ 	.word	0x00009cf0
        /*0930*/ 	.word	0x00000000
        /*0934*/ 	.word	0x00000000
        /*0938*/ 	.short	0x010a
        /*093a*/ 	.byte	0xff
	.zero		1


	//   ....[132]....
        /*093c*/ 	.word	0x00009d50
        /*0940*/ 	.word	0x00000000
        /*0944*/ 	.word	0x00000110
        /*0948*/ 	.short	0x010a
        /*094a*/ 	.byte	0xff
	.zero		1


	//   ....[133]....
        /*094c*/ 	.word	0x00009db0
        /*0950*/ 	.word	0x00000000
        /*0954*/ 	.word	0x00000108
        /*0958*/ 	.short	0x010a
        /*095a*/ 	.byte	0xff
	.zero		1


	//   ....[134]....
        /*095c*/ 	.word	0x00009e10
        /*0960*/ 	.word	0x00000000
        /*0964*/ 	.word	0x000000e0
        /*0968*/ 	.short	0x010a
        /*096a*/ 	.byte	0xff
	.zero		1


	//   ....[135]....
        /*096c*/ 	.word	0x00009e70
        /*0970*/ 	.word	0x00000000
        /*0974*/ 	.word	0x000000e8
        /*0978*/ 	.short	0x010a
        /*097a*/ 	.byte	0xff
	.zero		1


	//   ....[136]....
        /*097c*/ 	.word	0x00009ed0
        /*0980*/ 	.word	0x00000000
        /*0984*/ 	.word	0x000000f0
        /*0988*/ 	.short	0x010a
        /*098a*/ 	.byte	0xff
	.zero		1


	//   ....[137]....
        /*098c*/ 	.word	0x00009f30
        /*0990*/ 	.word	0x00000000
        /*0994*/ 	.word	0x000000f8
        /*0998*/ 	.short	0x010a
        /*099a*/ 	.byte	0xff
	.zero		1


	//   ....[138]....
        /*099c*/ 	.word	0x00009f90
        /*09a0*/ 	.word	0x00000000
        /*09a4*/ 	.word	0x000000e0
        /*09a8*/ 	.short	0x010a
        /*09aa*/ 	.byte	0xff
	.zero		1


	//   ....[139]....
        /*09ac*/ 	.word	0x00009ff0
        /*09b0*/ 	.word	0x00000000
        /*09b4*/ 	.word	0x000000e8
        /*09b8*/ 	.short	0x010a
        /*09ba*/ 	.byte	0xff
	.zero		1


	//   ....[140]....
        /*09bc*/ 	.word	0x0000a050
        /*09c0*/ 	.word	0x00000000
        /*09c4*/ 	.word	0x000000f0
        /*09c8*/ 	.short	0x010a
        /*09ca*/ 	.byte	0xff
	.zero		1


	//   ....[141]....
        /*09cc*/ 	.word	0x0000a0b0
        /*09d0*/ 	.word	0x00000000
        /*09d4*/ 	.word	0x00000110
        /*09d8*/ 	.short	0x010a
        /*09da*/ 	.byte	0xff
	.zero		1


	//   ....[142]....
        /*09dc*/ 	.word	0x0000a110
        /*09e0*/ 	.word	0x00000002
        /*09e4*/ 	.word	0x000000c0
        /*09e8*/ 	.short	0x010a
        /*09ea*/ 	.byte	0xff
	.zero		1


	//   ....[143]....
        /*09ec*/ 	.word	0x0000a160
        /*09f0*/ 	.word	0x00000040
        /*09f4*/ 	.word	0x00000120
        /*09f8*/ 	.short	0x010a
        /*09fa*/ 	.byte	0xff
	.zero		1


	//   ....[144]....
        /*09fc*/ 	.word	0x0000a1b0
        /*0a00*/ 	.word	0x00000002
        /*0a04*/ 	.word	0x000000c0
        /*0a08*/ 	.short	0x010a
        /*0a0a*/ 	.byte	0xff
	.zero		1


	//   ....[145]....
        /*0a0c*/ 	.word	0x0000a200
        /*0a10*/ 	.word	0x00000006
        /*0a14*/ 	.word	0x000000c0
        /*0a18*/ 	.short	0x010a
        /*0a1a*/ 	.byte	0xff
	.zero		1


	//   ....[146]....
        /*0a1c*/ 	.word	0x0000a250
        /*0a20*/ 	.word	0x00000002
        /*0a24*/ 	.word	0x000000c0
        /*0a28*/ 	.short	0x010a
        /*0a2a*/ 	.byte	0xff
	.zero		1


	//----- nvinfo : EIATTR_NUM_MBARRIERS
	.align		4
.L_47:
        /*0a2c*/ 	.byte	0x03, 0x38
        /*0a2e*/ 	.short	0x0028


	//----- nvinfo : EIATTR_EXIT_INSTR_OFFSETS
	.align		4
        /*0a30*/ 	.byte	0x04, 0x1c
        /*0a32*/ 	.short	(.L_49 - .L_48)


	//   ....[0]....
.L_48:
        /*0a34*/ 	.word	0x00002fc0


	//   ....[1]....
        /*0a38*/ 	.word	0x00003250


	//   ....[2]....
        /*0a3c*/ 	.word	0x000032b0


	//   ....[3]....
        /*0a40*/ 	.word	0x00003fd0


	//   ....[4]....
        /*0a44*/ 	.word	0x00005130


	//   ....[5]....
        /*0a48*/ 	.word	0x00005170


	//   ....[6]....
        /*0a4c*/ 	.word	0x00009430


	//   ....[7]....
        /*0a50*/ 	.word	0x000094b0


	//   ....[8]....
        /*0a54*/ 	.word	0x000094e0


	//   ....[9]....
        /*0a58*/ 	.word	0x00009550


	//----- nvinfo : EIATTR_MAX_THREADS
	.align		4
.L_49:
        /*0a5c*/ 	.byte	0x04, 0x05
        /*0a5e*/ 	.short	(.L_51 - .L_50)
.L_50:
        /*0a60*/ 	.word	0x00000100
        /*0a64*/ 	.word	0x00000001
        /*0a68*/ 	.word	0x00000001


	//----- nvinfo : EIATTR_CRS_STACK_SIZE
	.align		4
.L_51:
        /*0a6c*/ 	.byte	0x04, 0x1e
        /*0a6e*/ 	.short	(.L_53 - .L_52)
.L_52:
        /*0a70*/ 	.word	0x00000000


	//----- nvinfo : EIATTR_CBANK_PARAM_SIZE
	.align		4
.L_53:
        /*0a74*/ 	.byte	0x03, 0x19
        /*0a76*/ 	.short	0x0800


	//----- nvinfo : EIATTR_PARAM_CBANK
	.align		4
        /*0a78*/ 	.byte	0x04, 0x0a
        /*0a7a*/ 	.short	(.L_55 - .L_54)
	.align		4
.L_54:
        /*0a7c*/ 	.word	index@(.nv.constant0._ZN7cutlass13device_kernelINS_4conv6kernel13ConvUniversalINS1_16ConvProblemShapeILNS1_8OperatorE1ELi2EEENS1_10collective14CollectiveConvINS1_47MainloopSm100TmaUmmaWarpSpecializedImplicitGemmILS5_1ELi12ELi2ELi1ELi2EN4cute5tupleIJNSA_1CILi1EEESD_SD_EEEEENSB_IJNSC_ILi128EEESG_NSB_IJNSC_ILi32EEEEEEEEENS_10bfloat16_tESK_NSA_8TiledMMAINSA_8MMA_AtomIJNSA_20SM100_MMA_F16BF16_SSISK_SK_fLi128ELi128ELNSA_4UMMA5MajorE0ELSP_1ELNSO_7ScaleInE0ELSQ_0EEEEEENSA_6LayoutISE_NSB_IJNSC_ILi0EEESU_SU_EEEEENSB_IJNSA_10UnderscoreESX_SX_EEEEENS7_6detail27Sm100ImplicitGemmTileTraitsINSA_20SM90_TMA_LOAD_IM2COLENSA_14ComposedLayoutINSA_7SwizzleILi2ELi4ELi3EEENSA_18smem_ptr_flag_bitsILi16EEENST_INSB_IJNSC_ILi8EEESH_EEENSB_IJSH_SD_EEEEEEEvEENS11_INSA_13SM90_TMA_LOADENS13_INS14_ILi3ELi4ELi3EEES17_NST_INSB_IJNSC_ILi64EEES18_EEENSB_IJSD_S1G_EEEEEEEvEEEENS_8epilogue10collective18CollectiveEpilogueINS1N_23Sm100TmaWarpSpecializedILi4ELi2ELi32ELb1ELb0EEEJSJ_NSB_IJNST_ISG_SD_EENST_ISH_SD_EEEEESK_NSB_IJNSB_IJlllEEESD_SU_EEESK_S1W_NS1N_6fusion15FusionCallbacksIS1R_NS1X_17LinearCombinationISK_fSK_fLNS_15FloatRoundStyleE2EEESJ_S1U_JEEENSA_5SM1004TMEM4LOAD26SM100_TMEM_LOAD_32dp32b32xES12_S1C_NSA_39AutoVectorizingCopyWithAssumedAlignmentILi128EEENSA_21SM90_TMA_STORE_IM2COLES1C_S28_S28_EEEvvEEEEvNT_6ParamsE)
        /*0a80*/ 	.short	0x0380
        /*0a82*/ 	.short	0x0800


	//----- nvinfo : EIATTR_SW_WAR
	.align		4
.L_55:
        /*0a84*/ 	.byte	0x04, 0x36
        /*0a86*/ 	.short	(.L_57 - .L_56)
.L_56:
        /*0a88*/ 	.word	0x00000008
.L_57:


//--------------------- .nv.callgraph             --------------------------
	.section	.nv.callgraph,"",@"SHT_CUDA_CALLGRAPH"
	.align	4
	.sectionentsize	8
	.align		4
        /*0000*/ 	.word	0x00000000
	.align		4
        /*0004*/ 	.word	0xffffffff
	.align		4
        /*0008*/ 	.word	index@(_ZN7cutlass13device_kernelINS_4conv6kernel13ConvUniversalINS1_16ConvProblemShapeILNS1_8OperatorE1ELi2EEENS1_10collective14CollectiveConvINS1_47MainloopSm100TmaUmmaWarpSpecializedImplicitGemmILS5_1ELi12ELi2ELi1ELi2EN4cute5tupleIJNSA_1CILi1EEESD_SD_EEEEENSB_IJNSC_ILi128EEESG_NSB_IJNSC_ILi32EEEEEEEEENS_10bfloat16_tESK_NSA_8TiledMMAINSA_8MMA_AtomIJNSA_20SM100_MMA_F16BF16_SSISK_SK_fLi128ELi128ELNSA_4UMMA5MajorE0ELSP_1ELNSO_7ScaleInE0ELSQ_0EEEEEENSA_6LayoutISE_NSB_IJNSC_ILi0EEESU_SU_EEEEENSB_IJNSA_10UnderscoreESX_SX_EEEEENS7_6detail27Sm100ImplicitGemmTileTraitsINSA_20SM90_TMA_LOAD_IM2COLENSA_14ComposedLayoutINSA_7SwizzleILi2ELi4ELi3EEENSA_18smem_ptr_flag_bitsILi16EEENST_INSB_IJNSC_ILi8EEESH_EEENSB_IJSH_SD_EEEEEEEvEENS11_INSA_13SM90_TMA_LOADENS13_INS14_ILi3ELi4ELi3EEES17_NST_INSB_IJNSC_ILi64EEES18_EEENSB_IJSD_S1G_EEEEEEEvEEEENS_8epilogue10collective18CollectiveEpilogueINS1N_23Sm100TmaWarpSpecializedILi4ELi2ELi32ELb1ELb0EEEJSJ_NSB_IJNST_ISG_SD_EENST_ISH_SD_EEEEESK_NSB_IJNSB_IJlllEEESD_SU_EEESK_S1W_NS1N_6fusion15FusionCallbacksIS1R_NS1X_17LinearCombinationISK_fSK_fLNS_15FloatRoundStyleE2EEESJ_S1U_JEEENSA_5SM1004TMEM4LOAD26SM100_TMEM_LOAD_32dp32b32xES12_S1C_NSA_39AutoVectorizingCopyWithAssumedAlignmentILi128EEENSA_21SM90_TMA_STORE_IM2COLES1C_S28_S28_EEEvvEEEEvNT_6ParamsE)
	.align		4
        /*000c*/ 	.word	index@(__assertfail)
	.align		4
        /*0010*/ 	.word	0x00000000
	.align		4
        /*0014*/ 	.word	0xfffffffe
	.align		4
        /*0018*/ 	.word	0x00000000
	.align		4
        /*001c*/ 	.word	0xfffffffd
	.align		4
        /*0020*/ 	.word	0x00000000
	.align		4
        /*0024*/ 	.word	0xfffffffc


//--------------------- .nv.constant4             --------------------------
	.section	.nv.constant4,"a",@progbits
	.align	8
	.align		8
.nv.constant4:
        /*0000*/ 	.dword	__assertfail
	.align		8
        /*0008*/ 	.dword	__unnamed_1
	.align		8
        /*0010*/ 	.dword	__unnamed_2
	.align		8
        /*0018*/ 	.dword	_ZN39_INTERNAL_10eb5051_4_k_cu_dea7eae0_36464cuda3std3__45__cpo5beginE
	.align		8
        /*0020*/ 	.dword	_ZN39_INTERNAL_10eb5051_4_k_cu_dea7eae0_36464cuda3std3__45__cpo3endE
	.align		8
        /*0028*/ 	.dword	_ZN39_INTERNAL_10eb5051_4_k_cu_dea7eae0_36464cuda3std3__45__cpo6cbeginE
	.align		8
        /*0030*/ 	.dword	_ZN39_INTERNAL_10eb5051_4_k_cu_dea7eae0_36464cuda3std3__45__cpo4cendE
	.align		8
        /*0038*/ 	.dword	_ZN39_INTERNAL_10eb5051_4_k_cu_dea7eae0_36464cuda3std3__441_GLOBAL__N__10eb5051_4_k_cu_dea7eae0_36466ignoreE
	.align		8
        /*0040*/ 	.dword	_ZN39_INTERNAL_10eb5051_4_k_cu_dea7eae0_36464cuda3std3__419piecewise_constructE
	.align		8
        /*0048*/ 	.dword	_ZN39_INTERNAL_10eb5051_4_k_cu_dea7eae0_36464cuda3std3__48in_placeE
	.align		8
        /*0050*/ 	.dword	_ZN39_INTERNAL_10eb5051_4_k_cu_dea7eae0_36464cuda3std6ranges3__45__cpo4swapE
	.align		8
        /*0058*/ 	.dword	_ZN39_INTERNAL_10eb5051_4_k_cu_dea7eae0_36464cuda3std6ranges3__45__cpo9iter_moveE
	.align		8
        /*0060*/ 	.dword	_ZN39_INTERNAL_10eb5051_4_k_cu_dea7eae0_36464cute7productE
	.align		8
        /*0068*/ 	.dword	_ZN39_INTERNAL_10eb5051_4_k_cu_dea7eae0_36464cute1_E
	.align		8
        /*0070*/ 	.dword	$str$27
	.align		8
        /*0078*/ 	.dword	$str$28
	.align		8
        /*0080*/ 	.dword	$str$29
	.align		8
        /*0088*/ 	.dword	$str$30


//--------------------- .text._ZN7cutlass13device_kernelINS_4conv6kernel13ConvUniversalINS1_16ConvProblemShapeILNS1_8OperatorE1ELi2EEENS1_10collective14CollectiveConvINS1_47MainloopSm100TmaUmmaWarpSpecializedImplicitGemmILS5_1ELi12ELi2ELi1ELi2EN4cute5tupleIJNSA_1CILi1EEESD_SD_EEEEENSB_IJNSC_ILi128EEESG_NSB_IJNSC_ILi32EEEEEEEEENS_10bfloat16_tESK_NSA_8TiledMMAINSA_8MMA_AtomIJNSA_20SM100_MMA_F16BF16_SSISK_SK_fLi128ELi128ELNSA_4UMMA5MajorE0ELSP_1ELNSO_7ScaleInE0ELSQ_0EEEEEENSA_6LayoutISE_NSB_IJNSC_ILi0EEESU_SU_EEEEENSB_IJNSA_10UnderscoreESX_SX_EEEEENS7_6detail27Sm100ImplicitGemmTileTraitsINSA_20SM90_TMA_LOAD_IM2COLENSA_14ComposedLayoutINSA_7SwizzleILi2ELi4ELi3EEENSA_18smem_ptr_flag_bitsILi16EEENST_INSB_IJNSC_ILi8EEESH_EEENSB_IJSH_SD_EEEEEEEvEENS11_INSA_13SM90_TMA_LOADENS13_INS14_ILi3ELi4ELi3EEES17_NST_INSB_IJNSC_ILi64EEES18_EEENSB_IJSD_S1G_EEEEEEEvEEEENS_8epilogue10collective18CollectiveEpilogueINS1N_23Sm100TmaWarpSpecializedILi4ELi2ELi32ELb1ELb0EEEJSJ_NSB_IJNST_ISG_SD_EENST_ISH_SD_EEEEESK_NSB_IJNSB_IJlllEEESD_SU_EEESK_S1W_NS1N_6fusion15FusionCallbacksIS1R_NS1X_17LinearCombinationISK_fSK_fLNS_15FloatRoundStyleE2EEESJ_S1U_JEEENSA_5SM1004TMEM4LOAD26SM100_TMEM_LOAD_32dp32b32xES12_S1C_NSA_39AutoVectorizingCopyWithAssumedAlignmentILi128EEENSA_21SM90_TMA_STORE_IM2COLES1C_S28_S28_EEEvvEEEEvNT_6ParamsE --------------------------
	.section	.text._ZN7cutlass13device_kernelINS_4conv6kernel13ConvUniversalINS1_16ConvProblemShapeILNS1_8OperatorE1ELi2EEENS1_10collective14CollectiveConvINS1_47MainloopSm100TmaUmmaWarpSpecializedImplicitGemmILS5_1ELi12ELi2ELi1ELi2EN4cute5tupleIJNSA_1CILi1EEESD_SD_EEEEENSB_IJNSC_ILi128EEESG_NSB_IJNSC_ILi32EEEEEEEEENS_10bfloat16_tESK_NSA_8TiledMMAINSA_8MMA_AtomIJNSA_20SM100_MMA_F16BF16_SSISK_SK_fLi128ELi128ELNSA_4UMMA5MajorE0ELSP_1ELNSO_7ScaleInE0ELSQ_0EEEEEENSA_6LayoutISE_NSB_IJNSC_ILi0EEESU_SU_EEEEENSB_IJNSA_10UnderscoreESX_SX_EEEEENS7_6detail27Sm100ImplicitGemmTileTraitsINSA_20SM90_TMA_LOAD_IM2COLENSA_14ComposedLayoutINSA_7SwizzleILi2ELi4ELi3EEENSA_18smem_ptr_flag_bitsILi16EEENST_INSB_IJNSC_ILi8EEESH_EEENSB_IJSH_SD_EEEEEEEvEENS11_INSA_13SM90_TMA_LOADENS13_INS14_ILi3ELi4ELi3EEES17_NST_INSB_IJNSC_ILi64EEES18_EEENSB_IJSD_S1G_EEEEEEEvEEEENS_8epilogue10collective18CollectiveEpilogueINS1N_23Sm100TmaWarpSpecializedILi4ELi2ELi32ELb1ELb0EEEJSJ_NSB_IJNST_ISG_SD_EENST_ISH_SD_EEEEESK_NSB_IJNSB_IJlllEEESD_SU_EEESK_S1W_NS1N_6fusion15FusionCallbacksIS1R_NS1X_17LinearCombinationISK_fSK_fLNS_15FloatRoundStyleE2EEESJ_S1U_JEEENSA_5SM1004TMEM4LOAD26SM100_TMEM_LOAD_32dp32b32xES12_S1C_NSA_39AutoVectorizingCopyWithAssumedAlignmentILi128EEENSA_21SM90_TMA_STORE_IM2COLES1C_S28_S28_EEEvvEEEEvNT_6ParamsE,"ax",@progbits
	.align	128
.text._ZN7cutlass13device_kernelINS_4conv6kernel13ConvUniversalINS1_16ConvProblemShapeILNS1_8OperatorE1ELi2EEENS1_10collective14CollectiveConvINS1_47MainloopSm100TmaUmmaWarpSpecializedImplicitGemmILS5_1ELi12ELi2ELi1ELi2EN4cute5tupleIJNSA_1CILi1EEESD_SD_EEEEENSB_IJNSC_ILi128EEESG_NSB_IJNSC_ILi32EEEEEEEEENS_10bfloat16_tESK_NSA_8TiledMMAINSA_8MMA_AtomIJNSA_20SM100_MMA_F16BF16_SSISK_SK_fLi128ELi128ELNSA_4UMMA5MajorE0ELSP_1ELNSO_7ScaleInE0ELSQ_0EEEEEENSA_6LayoutISE_NSB_IJNSC_ILi0EEESU_SU_EEEEENSB_IJNSA_10UnderscoreESX_SX_EEEEENS7_6detail27Sm100ImplicitGemmTileTraitsINSA_20SM90_TMA_LOAD_IM2COLENSA_14ComposedLayoutINSA_7SwizzleILi2ELi4ELi3EEENSA_18smem_ptr_flag_bitsILi16EEENST_INSB_IJNSC_ILi8EEESH_EEENSB_IJSH_SD_EEEEEEEvEENS11_INSA_13SM90_TMA_LOADENS13_INS14_ILi3ELi4ELi3EEES17_NST_INSB_IJNSC_ILi64EEES18_EEENSB_IJSD_S1G_EEEEEEEvEEEENS_8epilogue10collective18CollectiveEpilogueINS1N_23Sm100TmaWarpSpecializedILi4ELi2ELi32ELb1ELb0EEEJSJ_NSB_IJNST_ISG_SD_EENST_ISH_SD_EEEEESK_NSB_IJNSB_IJlllEEESD_SU_EEESK_S1W_NS1N_6fusion15FusionCallbacksIS1R_NS1X_17LinearCombinationISK_fSK_fLNS_15FloatRoundStyleE2EEESJ_S1U_JEEENSA_5SM1004TMEM4LOAD26SM100_TMEM_LOAD_32dp32b32xES12_S1C_NSA_39AutoVectorizingCopyWithAssumedAlignmentILi128EEENSA_21SM90_TMA_STORE_IM2COLES1C_S28_S28_EEEvvEEEEvNT_6ParamsE:
        .type           _ZN7cutlass13device_kernelINS_4conv6kernel13ConvUniversalINS1_16ConvProblemShapeILNS1_8OperatorE1ELi2EEENS1_10collective14CollectiveConvINS1_47MainloopSm100TmaUmmaWarpSpecializedImplicitGemmILS5_1ELi12ELi2ELi1ELi2EN4cute5tupleIJNSA_1CILi1EEESD_SD_EEEEENSB_IJNSC_ILi128EEESG_NSB_IJNSC_ILi32EEEEEEEEENS_10bfloat16_tESK_NSA_8TiledMMAINSA_8MMA_AtomIJNSA_20SM100_MMA_F16BF16_SSISK_SK_fLi128ELi128ELNSA_4UMMA5MajorE0ELSP_1ELNSO_7ScaleInE0ELSQ_0EEEEEENSA_6LayoutISE_NSB_IJNSC_ILi0EEESU_SU_EEEEENSB_IJNSA_10UnderscoreESX_SX_EEEEENS7_6detail27Sm100ImplicitGemmTileTraitsINSA_20SM90_TMA_LOAD_IM2COLENSA_14ComposedLayoutINSA_7SwizzleILi2ELi4ELi3EEENSA_18smem_ptr_flag_bitsILi16EEENST_INSB_IJNSC_ILi8EEESH_EEENSB_IJSH_SD_EEEEEEEvEENS11_INSA_13SM90_TMA_LOADENS13_INS14_ILi3ELi4ELi3EEES17_NST_INSB_IJNSC_ILi64EEES18_EEENSB_IJSD_S1G_EEEEEEEvEEEENS_8epilogue10collective18CollectiveEpilogueINS1N_23Sm100TmaWarpSpecializedILi4ELi2ELi32ELb1ELb0EEEJSJ_NSB_IJNST_ISG_SD_EENST_ISH_SD_EEEEESK_NSB_IJNSB_IJlllEEESD_SU_EEESK_S1W_NS1N_6fusion15FusionCallbacksIS1R_NS1X_17LinearCombinationISK_fSK_fLNS_15FloatRoundStyleE2EEESJ_S1U_JEEENSA_5SM1004TMEM4LOAD26SM100_TMEM_LOAD_32dp32b32xES12_S1C_NSA_39AutoVectorizingCopyWithAssumedAlignmentILi128EEENSA_21SM90_TMA_STORE_IM2COLES1C_S28_S28_EEEvvEEEEvNT_6ParamsE,@function
        .size           _ZN7cutlass13device_kernelINS_4conv6kernel13ConvUniversalINS1_16ConvProblemShapeILNS1_8OperatorE1ELi2EEENS1_10collective14CollectiveConvINS1_47MainloopSm100TmaUmmaWarpSpecializedImplicitGemmILS5_1ELi12ELi2ELi1ELi2EN4cute5tupleIJNSA_1CILi1EEESD_SD_EEEEENSB_IJNSC_ILi128EEESG_NSB_IJNSC_ILi32EEEEEEEEENS_10bfloat16_tESK_NSA_8TiledMMAINSA_8MMA_AtomIJNSA_20SM100_MMA_F16BF16_SSISK_SK_fLi128ELi128ELNSA_4UMMA5MajorE0ELSP_1ELNSO_7ScaleInE0ELSQ_0EEEEEENSA_6LayoutISE_NSB_IJNSC_ILi0EEESU_SU_EEEEENSB_IJNSA_10UnderscoreESX_SX_EEEEENS7_6detail27Sm100ImplicitGemmTileTraitsINSA_20SM90_TMA_LOAD_IM2COLENSA_14ComposedLayoutINSA_7SwizzleILi2ELi4ELi3EEENSA_18smem_ptr_flag_bitsILi16EEENST_INSB_IJNSC_ILi8EEESH_EEENSB_IJSH_SD_EEEEEEEvEENS11_INSA_13SM90_TMA_LOADENS13_INS14_ILi3ELi4ELi3EEES17_NST_INSB_IJNSC_ILi64EEES18_EEENSB_IJSD_S1G_EEEEEEEvEEEENS_8epilogue10collective18CollectiveEpilogueINS1N_23Sm100TmaWarpSpecializedILi4ELi2ELi32ELb1ELb0EEEJSJ_NSB_IJNST_ISG_SD_EENST_ISH_SD_EEEEESK_NSB_IJNSB_IJlllEEESD_SU_EEESK_S1W_NS1N_6fusion15FusionCallbacksIS1R_NS1X_17LinearCombinationISK_fSK_fLNS_15FloatRoundStyleE2EEESJ_S1U_JEEENSA_5SM1004TMEM4LOAD26SM100_TMEM_LOAD_32dp32b32xES12_S1C_NSA_39AutoVectorizingCopyWithAssumedAlignmentILi128EEENSA_21SM90_TMA_STORE_IM2COLES1C_S28_S28_EEEvvEEEEvNT_6ParamsE,(.L_x_191 - _ZN7cutlass13device_kernelINS_4conv6kernel13ConvUniversalINS1_16ConvProblemShapeILNS1_8OperatorE1ELi2EEENS1_10collective14CollectiveConvINS1_47MainloopSm100TmaUmmaWarpSpecializedImplicitGemmILS5_1ELi12ELi2ELi1ELi2EN4cute5tupleIJNSA_1CILi1EEESD_SD_EEEEENSB_IJNSC_ILi128EEESG_NSB_IJNSC_ILi32EEEEEEEEENS_10bfloat16_tESK_NSA_8TiledMMAINSA_8MMA_AtomIJNSA_20SM100_MMA_F16BF16_SSISK_SK_fLi128ELi128ELNSA_4UMMA5MajorE0ELSP_1ELNSO_7ScaleInE0ELSQ_0EEEEEENSA_6LayoutISE_NSB_IJNSC_ILi0EEESU_SU_EEEEENSB_IJNSA_10UnderscoreESX_SX_EEEEENS7_6detail27Sm100ImplicitGemmTileTraitsINSA_20SM90_TMA_LOAD_IM2COLENSA_14ComposedLayoutINSA_7SwizzleILi2ELi4ELi3EEENSA_18smem_ptr_flag_bitsILi16EEENST_INSB_IJNSC_ILi8EEESH_EEENSB_IJSH_SD_EEEEEEEvEENS11_INSA_13SM90_TMA_LOADENS13_INS14_ILi3ELi4ELi3EEES17_NST_INSB_IJNSC_ILi64EEES18_EEENSB_IJSD_S1G_EEEEEEEvEEEENS_8epilogue10collective18CollectiveEpilogueINS1N_23Sm100TmaWarpSpecializedILi4ELi2ELi32ELb1ELb0EEEJSJ_NSB_IJNST_ISG_SD_EENST_ISH_SD_EEEEESK_NSB_IJNSB_IJlllEEESD_SU_EEESK_S1W_NS1N_6fusion15FusionCallbacksIS1R_NS1X_17LinearCombinationISK_fSK_fLNS_15FloatRoundStyleE2EEESJ_S1U_JEEENSA_5SM1004TMEM4LOAD26SM100_TMEM_LOAD_32dp32b32xES12_S1C_NSA_39AutoVectorizingCopyWithAssumedAlignmentILi128EEENSA_21SM90_TMA_STORE_IM2COLES1C_S28_S28_EEEvvEEEEvNT_6ParamsE)
        .other          _ZN7cutlass13device_kernelINS_4conv6kernel13ConvUniversalINS1_16ConvProblemShapeILNS1_8OperatorE1ELi2EEENS1_10collective14CollectiveConvINS1_47MainloopSm100TmaUmmaWarpSpecializedImplicitGemmILS5_1ELi12ELi2ELi1ELi2EN4cute5tupleIJNSA_1CILi1EEESD_SD_EEEEENSB_IJNSC_ILi128EEESG_NSB_IJNSC_ILi32EEEEEEEEENS_10bfloat16_tESK_NSA_8TiledMMAINSA_8MMA_AtomIJNSA_20SM100_MMA_F16BF16_SSISK_SK_fLi128ELi128ELNSA_4UMMA5MajorE0ELSP_1ELNSO_7ScaleInE0ELSQ_0EEEEEENSA_6LayoutISE_NSB_IJNSC_ILi0EEESU_SU_EEEEENSB_IJNSA_10UnderscoreESX_SX_EEEEENS7_6detail27Sm100ImplicitGemmTileTraitsINSA_20SM90_TMA_LOAD_IM2COLENSA_14ComposedLayoutINSA_7SwizzleILi2ELi4ELi3EEENSA_18smem_ptr_flag_bitsILi16EEENST_INSB_IJNSC_ILi8EEESH_EEENSB_IJSH_SD_EEEEEEEvEENS11_INSA_13SM90_TMA_LOADENS13_INS14_ILi3ELi4ELi3EEES17_NST_INSB_IJNSC_ILi64EEES18_EEENSB_IJSD_S1G_EEEEEEEvEEEENS_8epilogue10collective18CollectiveEpilogueINS1N_23Sm100TmaWarpSpecializedILi4ELi2ELi32ELb1ELb0EEEJSJ_NSB_IJNST_ISG_SD_EENST_ISH_SD_EEEEESK_NSB_IJNSB_IJlllEEESD_SU_EEESK_S1W_NS1N_6fusion15FusionCallbacksIS1R_NS1X_17LinearCombinationISK_fSK_fLNS_15FloatRoundStyleE2EEESJ_S1U_JEEENSA_5SM1004TMEM4LOAD26SM100_TMEM_LOAD_32dp32b32xES12_S1C_NSA_39AutoVectorizingCopyWithAssumedAlignmentILi128EEENSA_21SM90_TMA_STORE_IM2COLES1C_S28_S28_EEEvvEEEEvNT_6ParamsE,@"STO_CUDA_ENTRY STV_DEFAULT"
_ZN7cutlass13device_kernelINS_4conv6kernel13ConvUniversalINS1_16ConvProblemShapeILNS1_8OperatorE1ELi2EEENS1_10collective14CollectiveConvINS1_47MainloopSm100TmaUmmaWarpSpecializedImplicitGemmILS5_1ELi12ELi2ELi1ELi2EN4cute5tupleIJNSA_1CILi1EEESD_SD_EEEEENSB_IJNSC_ILi128EEESG_NSB_IJNSC_ILi32EEEEEEEEENS_10bfloat16_tESK_NSA_8TiledMMAINSA_8MMA_AtomIJNSA_20SM100_MMA_F16BF16_SSISK_SK_fLi128ELi128ELNSA_4UMMA5MajorE0ELSP_1ELNSO_7ScaleInE0ELSQ_0EEEEEENSA_6LayoutISE_NSB_IJNSC_ILi0EEESU_SU_EEEEENSB_IJNSA_10UnderscoreESX_SX_EEEEENS7_6detail27Sm100ImplicitGemmTileTraitsINSA_20SM90_TMA_LOAD_IM2COLENSA_14ComposedLayoutINSA_7SwizzleILi2ELi4ELi3EEENSA_18smem_ptr_flag_bitsILi16EEENST_INSB_IJNSC_ILi8EEESH_EEENSB_IJSH_SD_EEEEEEEvEENS11_INSA_13SM90_TMA_LOADENS13_INS14_ILi3ELi4ELi3EEES17_NST_INSB_IJNSC_ILi64EEES18_EEENSB_IJSD_S1G_EEEEEEEvEEEENS_8epilogue10collective18CollectiveEpilogueINS1N_23Sm100TmaWarpSpecializedILi4ELi2ELi32ELb1ELb0EEEJSJ_NSB_IJNST_ISG_SD_EENST_ISH_SD_EEEEESK_NSB_IJNSB_IJlllEEESD_SU_EEESK_S1W_NS1N_6fusion15FusionCallbacksIS1R_NS1X_17LinearCombinationISK_fSK_fLNS_15FloatRoundStyleE2EEESJ_S1U_JEEENSA_5SM1004TMEM4LOAD26SM100_TMEM_LOAD_32dp32b32xES12_S1C_NSA_39AutoVectorizingCopyWithAssumedAlignmentILi128EEENSA_21SM90_TMA_STORE_IM2COLES1C_S28_S28_EEEvvEEEEvNT_6ParamsE:
[----:B------:R-:W1:Y:S01]  /*0000*/  LDC R1, c[0x0][0x37c] ;  /* 0x0000df00ff017b82 */ /* 0x000e620000000800 */
[----:B------:R-:W2:Y:S01]  /*0010*/  S2R R101, SR_TID.X ;  /* 0x0000000000657919 */ /* 0x000ea20000002100 */
[----:B------:R-:W3:Y:S01]  /*0020*/  LDCU.64 UR4, c[0x0][0x890] ;  /* 0x00011200ff0477ac */ /* 0x000ee20008000a00 */
[----:B-1----:R-:W-:Y:S01]  /*0030*/  VIADD R1, R1, 0xfffffff8 ;  /* 0xfffffff801017836 */ /* 0x002fe20000000000 */
[----:B------:R-:W-:Y:S02]  /*0040*/  PRMT R92, RZ, 0x7610, R92 ;  /* 0x00007610ff5c7816 */ /* 0x000fe4000000005c */
[----:B------:R-:W-:Y:S01]  /*0050*/  ELECT P5, URZ, PT ;  /* 0x0000000000ff782f */ /* 0x000fe200038a0000 */
[----:B------:R-:W1:Y:S01]  /*0060*/  LDCU.64 UR48, c[0x0][0x358] ;  /* 0x00006b00ff3077ac */ /* 0x000e620008000a00 */
[----:B---3--:R-:W-:-:S04]  /*0070*/  UISETP.NE.U32.AND UP0, UPT, UR4, URZ, UPT ;  /* 0x000000ff0400728c */ /* 0x008fc8000bf05070 */
[----:B------:R-:W-:Y:S01]  /*0080*/  UISETP.NE.AND.EX UP0, UPT, UR5, URZ, UPT, UP0 ;  /* 0x000000ff0500728c */ /* 0x000fe2000bf05300 */
[----:B--2---:R-:W-:-:S05]  /*0090*/  SHF.R.U32.HI R103, RZ, 0x5, R101 ;  /* 0x00000005ff677819 */ /* 0x004fca0000011665 */
[----:B------:R-:W2:Y:S02]  /*00a0*/  SHFL.IDX PT, R0, R103, RZ, 0x1f ;  /* 0x00001fff67007589 */ /* 0x000ea400000e0000 */
[----:B--2---:R-:W-:Y:S01]  /*00b0*/  R2UR UR8, R0 ;  /* 0x00000000000872ca */ /* 0x004fe200000e0000 */
[----:B-1----:R-:W-:-:S14]  /*00c0*/  BRA.U UP0, `(.L_x_0) ;  /* 0x00000001002c7547 */ /* 0x002fdc000b800000 */
[----:B------:R-:W1:Y:S02]  /*00d0*/  LDCU.64 UR6, c[0x0][0x888] ;  /* 0x00011100ff0677ac */ /* 0x000e640008000a00 */
[----:B-1----:R-:W-:-:S04]  /*00e0*/  UISETP.NE.U32.AND UP0, UPT, UR6, URZ, UPT ;  /* 0x000000ff0600728c */ /* 0x002fc8000bf05070 */
[----:B------:R-:W-:-:S09]  /*00f0*/  UISETP.NE.AND.EX UP0, UPT, UR7, URZ, UPT, UP0 ;  /* 0x000000ff0700728c */ /* 0x000fd2000bf05300 */
[----:B------:R-:W-:Y:S05]  /*0100*/  BRA.U !UP0, `(.L_x_1) ;  /* 0x0000000108107547 */ /* 0x000fea000b800000 */
[----:B------:R-:W1:Y:S02]  /*0110*/  LDC.64 R2, c[0x0][0x888] ;  /* 0x00022200ff027b82 */ /* 0x000e640000000a00 */
[----:B-1----:R1:W5:Y:S01]  /*0120*/  LDG.E R49, desc[UR48][R2.64] ;  /* 0x0000003002317981 */ /* 0x002362000c1e1900 */
[----:B------:R-:W-:Y:S01]  /*0130*/  HFMA2 R92, -RZ, RZ, 0, 5.9604644775390625e-08 ;  /* 0x00000001ff5c7431 */ /* 0x000fe200000001ff */
[----:B------:R-:W-:Y:S05]  /*0140*/  BRA `(.L_x_0) ;  /* 0x00000000000c7947 */ /* 0x000fea0003800000 */
.L_x_1:
[----:B------:R-:W1:Y:S01]  /*0150*/  LDCU UR6, c[0x0][0x880] ;  /* 0x00011000ff0677ac */ /* 0x000e620008000800 */
[----:B------:R-:W-:Y:S01]  /*0160*/  HFMA2 R92, -RZ, RZ, 0, 5.9604644775390625e-08 ;  /* 0x00000001ff5c7431 */ /* 0x000fe200000001ff */
[----:B-1----:R-:W-:-:S07]  /*0170*/  MOV R49, UR6 ;  /* 0x0000000600317c02 */ /* 0x002fce0008000f00 */
.L_x_0:
[----:B------:R-:W2:Y:S02]  /*0180*/  LDCU.64 UR6, c[0x0][0x8b0] ;  /* 0x00011600ff0677ac */ /* 0x000ea40008000a00 */
[----:B--2---:R-:W-:-:S04]  /*0190*/  UISETP.NE.U32.AND UP0, UPT, UR6, URZ, UPT ;  /* 0x000000ff0600728c */ /* 0x004fc8000bf05070 */
[----:B------:R-:W-:-:S09]  /*01a0*/  UISETP.NE.AND.EX UP0, UPT, UR7, URZ, UPT, UP0 ;  /* 0x000000ff0700728c */ /* 0x000fd2000bf05300 */
[----:B------:R-:W-:Y:S05]  /*01b0*/  BRA.U UP0, `(.L_x_2) ;  /* 0x0000000100247547 */ /* 0x000fea000b800000 */
[----:B------:R-:W2:Y:S02]  /*01c0*/  LDCU.64 UR6, c[0x0][0x8a8] ;  /* 0x00011500ff0677ac */ /* 0x000ea40008000a00 */
[----:B--2---:R-:W-:-:S04]  /*01d0*/  UISETP.NE.U32.AND UP0, UPT, UR6, URZ, UPT ;  /* 0x000000ff0600728c */ /* 0x004fc8000bf05070 */
[----:B------:R-:W-:-:S09]  /*01e0*/  UISETP.NE.AND.EX UP0, UPT, UR7, URZ, UPT, UP0 ;  /* 0x000000ff0700728c */ /* 0x000fd2000bf05300 */
[----:B------:R-:W-:Y:S05]  /*01f0*/  BRA.U !UP0, `(.L_x_3) ;  /* 0x00000001080c7547 */ /* 0x000fea000b800000 */
[----:B-1----:R-:W1:Y:S02]  /*0200*/  LDC.64 R2, c[0x0][0x8a8] ;  /* 0x00022a00ff027b82 */ /* 0x002e640000000a00 */
[----:B-1----:R2:W5:Y:S01]  /*0210*/  LDG.E R47, desc[UR48][R2.64] ;  /* 0x00000030022f7981 */ /* 0x002562000c1e1900 */
[----:B------:R-:W-:Y:S05]  /*0220*/  BRA `(.L_x_2) ;  /* 0x0000000000087947 */ /* 0x000fea0003800000 */
.L_x_3:
[----:B------:R-:W2:Y:S02]  /*0230*/  LDCU UR6, c[0x0][0x8a0] ;  /* 0x00011400ff0677ac */ /* 0x000ea40008000800 */
[----:B--2---:R-:W-:Y:S02]  /*0240*/  MOV R47, UR6 ;  /* 0x00000006002f7c02 */ /* 0x004fe40008000f00 */
.L_x_2:
[----:B------:R-:W-:Y:S01]  /*0250*/  IMAD.U32 R0, RZ, RZ, UR8 ;  /* 0x00000008ff007e24 */ /* 0x000fe2000f8e00ff */
[----:B------:R-:W-:Y:S04]  /*0260*/  BSSY.RECONVERGENT B0, `(.L_x_4) ;  /* 0x000000c000007945 */ /* 0x000fe80003800200 */
[C---:B------:R-:W-:Y:S02]  /*0270*/  ISETP.NE.OR P1, PT, R0.reuse, 0x1, !P5 ;  /* 0x000000010000780c */ /* 0x040fe40006f25670 */
[----:B------:R-:W-:-:S11]  /*0280*/  ISETP.NE.OR P0, PT, R0, 0x3, !P5 ;  /* 0x000000030000780c */ /* 0x000fd60006f05670 */
[----:B------:R-:W-:Y:S05]  /*0290*/  @P1 BRA `(.L_x_5) ;  /* 0x0000000000201947 */ /* 0x000fea0003800000 */
[----:B------:R-:W3:Y:S02]  /*02a0*/  LDCU.64 UR6, c[0x0][0x348] ;  /* 0x00006900ff0677ac */ /* 0x000ee40008000a00 */
[----:B---3--:R-:W-:Y:S02]  /*02b0*/  UIADD3 UR10, UP1, UPT, UR6, 0x80, URZ ;  /* 0x00000080060a7890 */ /* 0x008fe4000ff3e0ff */
[----:B------:R-:W-:Y:S02]  /*02c0*/  UIADD3 UR6, UP0, UPT, UR6, 0x180, URZ ;  /* 0x0000018006067890 */ /* 0x000fe4000ff1e0ff */
[----:B------:R-:W-:Y:S02]  /*02d0*/  UIADD3.X UR11, UPT, UPT, URZ, UR7, URZ, UP1, !UPT ;  /* 0x00000007ff0b7290 */ /* 0x000fe40008ffe4ff */
[----:B------:R-:W-:-:S07]  /*02e0*/  UIADD3.X UR7, UPT, UPT, URZ, UR7, URZ, UP0, !UPT ;  /* 0x00000007ff077290 */ /* 0x000fce00087fe4ff */
[----:B------:R3:W-:Y:S02]  /*02f0*/  UTMACCTL.PF [UR10] ;  /* 0x000000000a0079b9 */ /* 0x0007e40008040000 */
[----:B------:R3:W-:Y:S02]  /*0300*/  UTMACCTL.PF [UR6] ;  /* 0x00000000060079b9 */ /* 0x0007e40008040000 */
[----:B---3--:R-:W-:Y:S01]  /*0310*/  NOP ;  /* 0x0000000000007918 */ /* 0x008fe20000000000 */
.L_x_5:
[----:B------:R-:W-:Y:S05]  /*0320*/  BSYNC.RECONVERGENT B0 ;  /* 0x0000000000007941 */ /* 0x000fea0003800200 */
.L_x_4:
[----:B------:R-:W-:Y:S04]  /*0330*/  BSSY.RECONVERGENT B0, `(.L_x_6) ;  /* 0x000000a000007945 */ /* 0x000fe80003800200 */
        /* <DEDUP_REMOVED lines=9> */
.L_x_7:
[----:B------:R-:W-:Y:S05]  /*03d0*/  BSYNC.RECONVERGENT B0 ;  /* 0x0000000000007941 */ /* 0x000fea0003800200 */
.L_x_6:
[----:B------:R-:W3:Y:S01]  /*03e0*/  LDCU.64 UR6, c[0x0][0x888] ;  /* 0x00011100ff0677ac */ /* 0x000ee20008000a00 */
[----:B------:R-:W-:Y:S02]  /*03f0*/  UISETP.EQ.U32.AND UP1, UPT, UR4, URZ, UPT ;  /* 0x000000ff0400728c */ /* 0x000fe4000bf22070 */
[----:B------:R-:W-:Y:S02]  /*0400*/  UPLOP3.LUT UP2, UPT, UPT, UPT, UPT, 0x80, 0x8 ;  /* 0x000000000008789c */ /* 0x000fe40003f4f070 */
[----:B---3--:R-:W-:-:S04]  /*0410*/  UISETP.NE.U32.AND UP0, UPT, UR6, URZ, UPT ;  /* 0x000000ff0600728c */ /* 0x008fc8000bf05070 */
[----:B------:R-:W-:-:S04]  /*0420*/  UISETP.NE.AND.EX UP0, UPT, UR7, URZ, UPT, UP0 ;  /* 0x000000ff0700728c */ /* 0x000fc8000bf05300 */
[----:B------:R-:W-:-:S04]  /*0430*/  UISETP.EQ.OR.EX UP3, UPT, UR5, URZ, !UP0, UP1 ;  /* 0x000000ff0500728c */ /* 0x000fc8000c762710 */
[----:B------:R-:W-:-:S05]  /*0440*/  UP2UR UR53, UPR, URZ, 0x8 ;  /* 0x00000008ff357883 */ /* 0x000fca0008000000 */
[----:B------:R-:W-:Y:S07]  /*0450*/  BRA.U !UP3, `(.L_x_8) ;  /* 0x000000010b207547 */ /* 0x000fee000b800000 */
[----:B------:R-:W-:Y:S01]  /*0460*/  UISETP.NE.U32.AND UP2, UPT, UR4, URZ, UPT ;  /* 0x000000ff0400728c */ /* 0x000fe2000bf45070 */
[----:B-----5:R-:W-:Y:S01]  /*0470*/  FSETP.NEU.AND P0, PT, R49, RZ, PT ;  /* 0x000000ff3100720b */ /* 0x020fe20003f0d000 */
[----:B------:R-:W-:Y:S02]  /*0480*/  USEL UR4, URZ, 0xffffffff, UP0 ;  /* 0xffffffffff047887 */ /* 0x000fe40008000000 */
[----:B------:R-:W-:-:S10]  /*0490*/  UISETP.NE.AND.EX UP2, UPT, UR5, URZ, UPT, UP2 ;  /* 0x000000ff0500728c */ /* 0x000fd4000bf45320 */
[----:B------:R-:W-:Y:S01]  /*04a0*/  VOTEU.ANY UP1, P0 ;  /* 0x0000000000ff7886 */ /* 0x000fe20000020100 */
[----:B------:R-:W-:-:S04]  /*04b0*/  @!UP2 USEL UR4, URZ, 0xffffffff, UP1 ;  /* 0xffffffffff04a887 */ /* 0x000fc80008800000 */
[----:B------:R-:W-:-:S04]  /*04c0*/  ULOP3.LUT UR4, UR4, 0x1, URZ, 0xc0, !UPT ;  /* 0x0000000104047892 */ /* 0x000fc8000f8ec0ff */
[----:B------:R-:W-:-:S11]  /*04d0*/  UISETP.NE.U32.AND UP2, UPT, UR4, 0x1, UPT ;  /* 0x000000010400788c */ /* 0x000fd6000bf45070 */
.L_x_8:
[----:B-12---:R-:W1:Y:S01]  /*04e0*/  SHFL.IDX PT, R2, R103, RZ, 0x1f ;  /* 0x00001fff67027589 */ /* 0x006e6200000e0000 */
[----:B------:R-:W-:-:S04]  /*04f0*/  UISETP.NE.AND UP1, UPT, UR8, 0x2, UPT ;  /* 0x000000020800788c */ /* 0x000fc8000bf25270 */
[----:B------:R-:W-:Y:S01]  /*0500*/  USEL UR6, URZ, 0x1, UP1 ;  /* 0x00000001ff067887 */ /* 0x000fe20008800000 */
[----:B-1----:R-:W-:-:S13]  /*0510*/  ISETP.NE.AND P0, PT, R2, RZ, PT ;  /* 0x000000ff0200720c */ /* 0x002fda0003f05270 */
[----:B------:R-:W-:Y:S05]  /*0520*/  @P0 BRA `(.L_x_9) ;  /* 0x0000000000940947 */ /* 0x000fea0003800000 */
[----:B------:R-:W-:Y:S01]  /*0530*/  ELECT P0, URZ, PT ;  /* 0x0000000000ff782f */ /* 0x000fe20003800000 */
[----:B------:R-:W-:-:S12]  /*0540*/  BSSY.RECONVERGENT B0, `(.L_x_9) ;  /* 0x0000023000007945 */ /* 0x000fd80003800200 */
[----:B------:R-:W-:Y:S05]  /*0550*/  @!P0 BRA `(.L_x_10) ;  /* 0x0000000000848947 */ /* 0x000fea0003800000 */
[----:B------:R-:W1:Y:S01]  /*0560*/  S2UR UR5, SR_CgaCtaId ;  /* 0x00000000000579c3 */ /* 0x000e620000008800 */
[----:B------:R-:W-:Y:S01]  /*0570*/  UMOV UR7, 0x400 ;  /* 0x0000040000077882 */ /* 0x000fe20000000000 */
[----:B------:R-:W-:Y:S02]  /*0580*/  UMOV UR4, 0x1 ;  /* 0x0000000100047882 */ /* 0x000fe40000000000 */
[----:B------:R-:W-:-:S04]  /*0590*/  UIADD3 UR10, UPT, UPT, -UR4, 0x100000, URZ ;  /* 0x00100000040a7890 */ /* 0x000fc8000fffe1ff */
[----:B------:R-:W-:Y:S02]  /*05a0*/  USHF.L.U32 UR11, UR10, 0xb, URZ ;  /* 0x0000000b0a0b7899 */ /* 0x000fe400080006ff */
[----:B------:R-:W-:Y:S02]  /*05b0*/  USHF.L.U32 UR10, UR10, 0x1, URZ ;  /* 0x000000010a0a7899 */ /* 0x000fe400080006ff */
[----:B-1----:R-:W-:Y:S01]  /*05c0*/  ULEA UR5, UR5, UR7, 0x18 ;  /* 0x0000000705057291 */ /* 0x002fe2000f8ec0ff */
[----:B------:R-:W1:Y:S11]  /*05d0*/  FENCE.VIEW.ASYNC.S ;  /* 0x00000000000073c6 */ /* 0x000e760000000000 */
[----:B-1----:R1:W2:Y:S01]  /*05e0*/  SYNCS.EXCH.64 URZ, [UR5], UR10 ;  /* 0x0000000a05ff75b2 */ /* 0x0022a20008000100 */
[----:B------:R1:W3:Y:S01]  /*05f0*/  SYNCS.EXCH.64 URZ, [UR5+0x60], UR10 ;  /* 0x0000600a05ff75b2 */ /* 0x0002e20008000100 */
[----:B------:R1:W4:Y:S01]  /*0600*/  SYNCS.EXCH.64 URZ, [UR5+0x8], UR10 ;  /* 0x0000080a05ff75b2 */ /* 0x0003220008000100 */
[----:B------:R1:W1:Y:S01]  /*0610*/  SYNCS.EXCH.64 URZ, [UR5+0x68], UR10 ;  /* 0x0000680a05ff75b2 */ /* 0x0002620008000100 */
        /* <DEDUP_REMOVED lines=20> */
[----:B--2---:R-:W-:Y:S01]  /*0760*/  NOP ;  /* 0x0000000000007918 */ /* 0x004fe20000000000 */
.L_x_10:
[----:B-1----:R-:W-:Y:S05]  /*0770*/  BSYNC.RECONVERGENT B0 ;  /* 0x0000000000007941 */ /* 0x002fea0003800200 */
.L_x_9:
[----:B------:R-:W1:Y:S01]  /*0780*/  SHFL.IDX PT, R2, R103, RZ, 0x1f ;  /* 0x00001fff67027589 */ /* 0x000e6200000e0000 */
[----:B------:R-:W-:Y:S01]  /*0790*/  NOP ;  /* 0x0000000000007918 */ /* 0x000fe20000000000 */
[----:B-1----:R-:W-:-:S13]  /*07a0*/  ISETP.NE.AND P0, PT, R2, 0x1, PT ;  /* 0x000000010200780c */ /* 0x002fda0003f05270 */
[----:B------:R-:W-:Y:S05]  /*07b0*/  @P0 BRA `(.L_x_11) ;  /* 0x0000000000580947 */ /* 0x000fea0003800000 */
[----:B------:R-:W1:Y:S01]  /*07c0*/  S2UR UR7, SR_CgaCtaId ;  /* 0x00000000000779c3 */ /* 0x000e620000008800 */
[----:B------:R-:W-:Y:S01]  /*07d0*/  UMOV UR9, 0x400 ;  /* 0x0000040000097882 */ /* 0x000fe20000000000 */
[----:B------:R-:W-:Y:S01]  /*07e0*/  UMOV UR5, 0x20 ;  /* 0x0000002000057882 */ /* 0x000fe20000000000 */
[----:B------:R-:W-:Y:S01]  /*07f0*/  UMOV UR4, 0x80 ;  /* 0x0000008000047882 */ /* 0x000fe20000000000 */
[----:B------:R-:W-:-:S04]  /*0800*/  UIADD3 UR10, UPT, UPT, -UR5, 0x100000, URZ ;  /* 0x00100000050a7890 */ /* 0x000fc8000fffe1ff */
[----:B------:R-:W-:Y:S02]  /*0810*/  USHF.L.U32 UR11, UR10, 0xb, URZ ;  /* 0x0000000b0a0b7899 */ /* 0x000fe400080006ff */
[----:B------:R-:W-:Y:S02]  /*0820*/  USHF.L.U32 UR10, UR10, 0x1, URZ ;  /* 0x000000010a0a7899 */ /* 0x000fe400080006ff */
[----:B------:R-:W-:-:S04]  /*0830*/  UIADD3 UR4, UPT, UPT, -UR4, 0x100000, URZ ;  /* 0x0010000004047890 */ /* 0x000fc8000fffe1ff */
[----:B------:R-:W-:Y:S02]  /*0840*/  USHF.L.U32 UR5, UR4, 0xb, URZ ;  /* 0x0000000b04057899 */ /* 0x000fe400080006ff */
[----:B------:R-:W-:Y:S01]  /*0850*/  USHF.L.U32 UR4, UR4, 0x1, URZ ;  /* 0x0000000104047899 */ /* 0x000fe200080006ff */
[----:B------:R-:W-:Y:S01]  /*0860*/  ELECT P0, URZ, PT ;  /* 0x0000000000ff782f */ /* 0x000fe20003800000 */
[----:B-1----:R-:W-:Y:S01]  /*0870*/  ULEA UR7, UR7, UR9, 0x18 ;  /* 0x0000000907077291 */ /* 0x002fe2000f8ec0ff */
[----:B------:R-:W1:Y:S11]  /*0880*/  FENCE.VIEW.ASYNC.S ;  /* 0x00000000000073c6 */ /* 0x000e760000000000 */
[----:B-1----:R1:W2:Y:S01]  /*0890*/  SYNCS.EXCH.64 URZ, [UR7+0xc0], UR10 ;  /* 0x0000c00a07ff75b2 */ /* 0x0022a20008000100 */
[----:B------:R1:W1:Y:S01]  /*08a0*/  SYNCS.EXCH.64 URZ, [UR7+0xe0], UR4 ;  /* 0x0000e00407ff75b2 */ /* 0x0002620008000100 */
[----:B------:R1:W1:Y:S01]  /*08b0*/  SYNCS.EXCH.64 URZ, [UR7+0xc8], UR10 ;  /* 0x0000c80a07ff75b2 */ /* 0x0002620008000100 */
[----:B------:R1:W1:Y:S01]  /*08c0*/  SYNCS.EXCH.64 URZ, [UR7+0xe8], UR4 ;  /* 0x0000e80407ff75b2 */ /* 0x0002620008000100 */
[----:B------:R1:W1:Y:S01]  /*08d0*/  SYNCS.EXCH.64 URZ, [UR7+0xd0], UR10 ;  /* 0x0000d00a07ff75b2 */ /* 0x0002620008000100 */
[----:B------:R1:W1:Y:S01]  /*08e0*/  SYNCS.EXCH.64 URZ, [UR7+0xf0], UR4 ;  /* 0x0000f00407ff75b2 */ /* 0x0002620008000100 */
[----:B------:R1:W1:Y:S01]  /*08f0*/  SYNCS.EXCH.64 URZ, [UR7+0xd8], UR10 ;  /* 0x0000d80a07ff75b2 */ /* 0x0002620008000100 */
[----:B------:R1:W1:Y:S01]  /*0900*/  SYNCS.EXCH.64 URZ, [UR7+0xf8], UR4 ;  /* 0x0000f80407ff75b2 */ /* 0x0002620008000100 */
[----:B------:R-:W-:Y:S01]  /*0910*/  NOP ;  /* 0x0000000000007918 */ /* 0x000fe20000000000 */
.L_x_11:
[----:B------:R-:W3:Y:S01]  /*0920*/  SHFL.IDX PT, R2, R103, RZ, 0x1f ;  /* 0x00001fff67027589 */ /* 0x000ee200000e0000 */
[----:B------:R-:W-:Y:S01]  /*0930*/  NOP ;  /* 0x0000000000007918 */ /* 0x000fe20000000000 */
[----:B---3--:R-:W-:-:S13]  /*0940*/  ISETP.NE.AND P0, PT, R2, 0x3, PT ;  /* 0x000000030200780c */ /* 0x008fda0003f05270 */
[----:B------:R-:W-:Y:S05]  /*0950*/  @P0 BRA `(.L_x_12) ;  /* 0x0000000000300947 */ /* 0x000fea0003800000 */
[----:B-1----:R-:W1:Y:S01]  /*0960*/  S2UR UR5, SR_CgaCtaId ;  /* 0x00000000000579c3 */ /* 0x002e620000008800 */
[----:B------:R-:W-:Y:S01]  /*0970*/  UMOV UR7, 0x400 ;  /* 0x0000040000077882 */ /* 0x000fe20000000000 */
[----:B------:R-:W-:Y:S01]  /*0980*/  UMOV UR4, 0x20 ;  /* 0x0000002000047882 */ /* 0x000fe20000000000 */
[----:B------:R-:W-:Y:S01]  /*0990*/  ELECT P0, URZ, PT ;  /* 0x0000000000ff782f */ /* 0x000fe20003800000 */
[----:B------:R-:W-:-:S04]  /*09a0*/  UIADD3 UR10, UPT, UPT, -UR4, 0x100000, URZ ;  /* 0x00100000040a7890 */ /* 0x000fc8000fffe1ff */
[----:B------:R-:W-:Y:S02]  /*09b0*/  USHF.L.U32 UR11, UR10, 0xb, URZ ;  /* 0x0000000b0a0b7899 */ /* 0x000fe400080006ff */
[----:B------:R-:W-:Y:S02]  /*09c0*/  USHF.L.U32 UR10, UR10, 0x1, URZ ;  /* 0x000000010a0a7899 */ /* 0x000fe400080006ff */
[----:B-1----:R-:W-:Y:S01]  /*09d0*/  ULEA UR5, UR5, UR7, 0x18 ;  /* 0x0000000705057291 */ /* 0x002fe2000f8ec0ff */
[----:B------:R-:W1:Y:S11]  /*09e0*/  FENCE.VIEW.ASYNC.S ;  /* 0x00000000000073c6 */ /* 0x000e760000000000 */
[----:B-1----:R3:W1:Y:S01]  /*09f0*/  SYNCS.EXCH.64 URZ, [UR5+0x100], UR10 ;  /* 0x0001000a05ff75b2 */ /* 0x0026620008000100 */
[----:B------:R3:W1:Y:S02]  /*0a00*/  SYNCS.EXCH.64 URZ, [UR5+0x108], UR10 ;  /* 0x0001080a05ff75b2 */ /* 0x0006640008000100 */
[----:B---3--:R-:W-:Y:S01]  /*0a10*/  NOP ;  /* 0x0000000000007918 */ /* 0x008fe20000000000 */
.L_x_12:
[----:B------:R-:W3:Y:S01]  /*0a20*/  SHFL.IDX PT, R2, R103, RZ, 0x1f ;  /* 0x00001fff67027589 */ /* 0x000ee200000e0000 */
[----:B------:R-:W-:Y:S01]  /*0a30*/  NOP ;  /* 0x0000000000007918 */ /* 0x000fe20000000000 */
[----:B---3--:R-:W-:-:S13]  /*0a40*/  ISETP.NE.AND P0, PT, R2, 0x4, PT ;  /* 0x000000040200780c */ /* 0x008fda0003f05270 */
[----:B------:R-:W-:Y:S05]  /*0a50*/  @P0 BRA `(.L_x_13) ;  /* 0x0000000000440947 */ /* 0x000fea0003800000 */
[----:B-1----:R-:W1:Y:S01]  /*0a60*/  S2UR UR5, SR_CgaCtaId ;  /* 0x00000000000579c3 */ /* 0x002e620000008800 */
[----:B------:R-:W-:Y:S01]  /*0a70*/  UMOV UR9, 0x100 ;  /* 0x0000010000097882 */ /* 0x000fe20000000000 */
[----:B------:R-:W-:Y:S01]  /*0a80*/  UMOV UR7, 0x400 ;  /* 0x0000040000077882 */ /* 0x000fe20000000000 */
[----:B------:R-:W-:Y:S01]  /*0a90*/  USEL UR9, UR9, 0xe0, UP2 ;  /* 0x000000e009097887 */ /* 0x000fe20009000000 */
[----:B------:R-:W-:Y:S01]  /*0aa0*/  UMOV UR4, 0x1 ;  /* 0x0000000100047882 */ /* 0x000fe20000000000 */
[----:B------:R-:W-:Y:S01]  /*0ab0*/  ELECT P0, URZ, PT ;  /* 0x0000000000ff782f */ /* 0x000fe20003800000 */
[----:B------:R-:W-:-:S04]  /*0ac0*/  UIADD3 UR10, UPT, UPT, -UR4, 0x100000, URZ ;  /* 0x00100000040a7890 */ /* 0x000fc8000fffe1ff */
[----:B------:R-:W-:Y:S02]  /*0ad0*/  USHF.L.U32 UR11, UR10, 0xb, URZ ;  /* 0x0000000b0a0b7899 */ /* 0x000fe400080006ff */
[----:B------:R-:W-:Y:S02]  /*0ae0*/  USHF.L.U32 UR10, UR10, 0x1, URZ ;  /* 0x000000010a0a7899 */ /* 0x000fe400080006ff */
        /* <DEDUP_REMOVED lines=8> */
.L_x_13:
[----:B------:R-:W3:Y:S01]  /*0b70*/  SHFL.IDX PT, R2, R103, RZ, 0x1f ;  /* 0x00001fff67027589 */ /* 0x000ee200000e0000 */
[----:B------:R-:W-:Y:S01]  /*0b80*/  NOP ;  /* 0x0000000000007918 */ /* 0x000fe20000000000 */
[----:B---3--:R-:W-:-:S13]  /*0b90*/  ISETP.NE.AND P0, PT, R2, 0x5, PT ;  /* 0x000000050200780c */ /* 0x008fda0003f05270 */
[----:B------:R-:W-:Y:S05]  /*0ba0*/  @P0 BRA `(.L_x_14) ;  /* 0x0000000000480947 */ /* 0x000fea0003800000 */
[----:B-1----:R-:W1:Y:S01]  /*0bb0*/  S2UR UR7, SR_CgaCtaId ;  /* 0x00000000000779c3 */ /* 0x002e620000008800 */
        /* <DEDUP_REMOVED lines=12> */
[----:B-1----:R3:W1:Y:S01]  /*0c80*/  SYNCS.EXCH.64 URZ, [UR7+0x120], UR10 ;  /* 0x0001200a07ff75b2 */ /* 0x0026620008000100 */
[----:B------:R3:W1:Y:S01]  /*0c90*/  SYNCS.EXCH.64 URZ, [UR7+0x130], UR4 ;  /* 0x0001300407ff75b2 */ /* 0x0006620008000100 */
[----:B------:R3:W1:Y:S01]  /*0ca0*/  SYNCS.EXCH.64 URZ, [UR7+0x128], UR10 ;  /* 0x0001280a07ff75b2 */ /* 0x0006620008000100 */
[----:B------:R3:W1:Y:S02]  /*0cb0*/  SYNCS.EXCH.64 URZ, [UR7+0x138], UR4 ;  /* 0x0001380407ff75b2 */ /* 0x0006640008000100 */
[----:B---3--:R-:W-:Y:S01]  /*0cc0*/  NOP ;  /* 0x0000000000007918 */ /* 0x008fe20000000000 */
.L_x_14:
[----:B-1----:R-:W1:Y:S01]  /*0cd0*/  S2UR UR5, SR_CTAID.X ;  /* 0x00000000000579c3 */ /* 0x002e620000002500 */
[----:B------:R-:W-:-:S05]  /*0ce0*/  CS2R.32 R91, SR_CgaSize ;  /* 0x00000000005b7805 */ /* 0x000fca0000008a00 */
[----:B------:R-:W-:-:S05]  /*0cf0*/  IMAD R91, R91, -0xa0, RZ ;  /* 0xffffff605b5b7824 */ /* 0x000fca00078e02ff */
[----:B------:R-:W-:-:S14]  /*0d00*/  R2UR UR9, R91 ;  /* 0x000000005b0972ca */ /* 0x000fdc00000e0000 */
[----:B------:R-:W3:Y:S01]  /*0d10*/  LDCU UR9, c[0x0][UR9+0x2b0] ;  /* 0x00005600090977ac */ /* 0x000ee20008000800 */
[----:B------:R-:W-:Y:S01]  /*0d20*/  NOP ;  /* 0x0000000000007918 */ /* 0x000fe20000000000 */
[----:B------:R-:W-:-:S05]  /*0d30*/  CS2R.32 R91, SR_CgaSize ;  /* 0x00000000005b7805 */ /* 0x000fca0000008a00 */
[----:B------:R-:W-:-:S05]  /*0d40*/  IMAD R91, R91, -0xa0, RZ ;  /* 0xffffff605b5b7824 */ /* 0x000fca00078e02ff */
[----:B------:R-:W-:-:S14]  /*0d50*/  R2UR UR7, R91 ;  /* 0x000000005b0772ca */ /* 0x000fdc00000e0000 */
[----:B------:R-:W2:Y:S01]  /*0d60*/  LDCU UR7, c[0x0][UR7+0x2b4] ;  /* 0x00005680070777ac */ /* 0x000ea20008000800 */
[----:B------:R-:W4:Y:S08]  /*0d70*/  S2UR UR4, SR_CTAID.Y ;  /* 0x00000000000479c3 */ /* 0x000f300000002600 */
[----:B------:R-:W2:Y:S01]  /*0d80*/  LDC R10, c[0x0][0xb24] ;  /* 0x0002c900ff0a7b82 */ /* 0x000ea20000000800 */
[----:B-1----:R-:W-:-:S02]  /*0d90*/  I2FP.F32.U32 R91, UR5 ;  /* 0x00000005005b7c45 */ /* 0x002fc40008201000 */
[----:B------:R-:W-:-:S05]  /*0da0*/  CS2R.32 R3, SR_CgaSize ;  /* 0x0000000000037805 */ /* 0x000fca0000008a00 */
[----:B------:R-:W-:-:S06]  /*0db0*/  IMAD R3, R3, -0xa0, RZ ;  /* 0xffffff6003037824 */ /* 0x000fcc00078e02ff */
[----:B------:R-:W1:Y:S01]  /*0dc0*/  LDC R3, c[0x0][R3+0x2a0] ;  /* 0x0000a80003037b82 */ /* 0x000e620000000800 */
[----:B------:R-:W-:Y:S01]  /*0dd0*/  MOV R17, UR5 ;  /* 0x0000000500117c02 */ /* 0x000fe20008000f00 */
[----:B---3--:R-:W-:Y:S01]  /*0de0*/  FMUL R91, R91, UR9 ;  /* 0x000000095b5b7c20 */ /* 0x008fe20008400000 */
[----:B----4-:R-:W-:Y:S02]  /*0df0*/  I2FP.F32.U32 R90, UR4 ;  /* 0x00000004005a7c45 */ /* 0x010fe40008201000 */
[----:B------:R-:W-:-:S05]  /*0e00*/  CS2R.32 R2, SR_CgaSize ;  /* 0x0000000000027805 */ /* 0x000fca0000008a00 */
[----:B------:R-:W-:-:S06]  /*0e10*/  IMAD R2, R2, -0xa0, RZ ;  /* 0xffffff6002027824 */ /* 0x000fcc00078e02ff */
[----:B------:R-:W3:Y:S01]  /*0e20*/  LDC R2, c[0x0][R2+0x2a4] ;  /* 0x0000a90002027b82 */ /* 0x000ee20000000800 */
[----:B------:R-:W-:Y:S01]  /*0e30*/  MOV R14, UR4 ;  /* 0x00000004000e7c02 */ /* 0x000fe20008000f00 */
[----:B------:R-:W4:Y:S01]  /*0e40*/  F2I.U32.TRUNC.NTZ R91, R91 ;  /* 0x0000005b005b7305 */ /* 0x000f22000020f000 */
[----:B--2---:R-:W-:-:S05]  /*0e50*/  FMUL R90, R90, UR7 ;  /* 0x000000075a5a7c20 */ /* 0x004fca0008400000 */
[----:B------:R-:W-:Y:S01]  /*0e60*/  BAR.SYNC.DEFER_BLOCKING 0x0 ;  /* 0x0000000000007b1d */ /* 0x000fe20000010000 */
[----:B------:R-:W-:-:S05]  /*0e70*/  ISETP.GE.AND P0, PT, R10, 0x1, PT ;  /* 0x000000010a00780c */ /* 0x000fca0003f06270 */
[----:B------:R-:W2:Y:S02]  /*0e80*/  F2I.U32.TRUNC.NTZ R90, R90 ;  /* 0x0000005a005a7305 */ /* 0x000ea4000020f000 */
[----:B------:R-:W3:Y:S01]  /*0e90*/  S2UR UR57, SR_CTAID.Z ;  /* 0x00000000003979c3 */ /* 0x000ee20000002700 */
[----:B----4-:R-:W-:-:S05]  /*0ea0*/  IADD3 R91, PT, PT, -R91, RZ, RZ ;  /* 0x000000ff5b5b7210 */ /* 0x010fca0007ffe1ff */
[----:B-1----:R-:W-:Y:S01]  /*0eb0*/  IMAD R91, R3, R91, UR5 ;  /* 0x00000005035b7e24 */ /* 0x002fe2000f8e025b */
[----:B--2---:R-:W-:-:S05]  /*0ec0*/  IADD3 R90, PT, PT, -R90, RZ, RZ ;  /* 0x000000ff5a5a7210 */ /* 0x004fca0007ffe1ff */
[----:B---3--:R-:W-:Y:S01]  /*0ed0*/  IMAD R90, R2, R90, UR4 ;  /* 0x00000004025a7e24 */ /* 0x008fe2000f8e025a */
[----:B------:R-:W-:Y:S06]  /*0ee0*/  @!P0 BRA `(.L_x_15) ;  /* 0x0000000000b88947 */ /* 0x000fec0003800000 */
[----:B------:R-:W1:Y:S01]  /*0ef0*/  LDC.64 R4, c[0x0][0xb18] ;  /* 0x0002c600ff047b82 */ /* 0x000e620000000a00 */
[----:B------:R-:W-:-:S07]  /*0f00*/  ISETP.NE.AND P0, PT, R10, 0x1, PT ;  /* 0x000000010a00780c */ /* 0x000fce0003f05270 */
[----:B------:R-:W2:Y:S08]  /*0f10*/  LDC R9, c[0x0][0xb0c] ;  /* 0x0002c300ff097b82 */ /* 0x000eb00000000800 */
[----:B------:R-:W3:Y:S08]  /*0f20*/  LDC R12, c[0x0][0x370] ;  /* 0x0000dc00ff0c7b82 */ /* 0x000ef00000000800 */
[----:B------:R-:W4:Y:S01]  /*0f30*/  LDC R11, c[0x0][0x374] ;  /* 0x0000dd00ff0b7b82 */ /* 0x000f220000000800 */
[----:B-1----:R-:W-:-:S07]  /*0f40*/  ISETP.NE.AND P1, PT, R4, 0x1, PT ;  /* 0x000000010400780c */ /* 0x002fce0003f25270 */
[----:B------:R-:W3:Y:S01]  /*0f50*/  LDC.64 R6, c[0x0][0xb10] ;  /* 0x0002c400ff067b82 */ /* 0x000ee20000000a00 */
[----:B--2---:R-:W-:-:S07]  /*0f60*/  ISETP.NE.AND P2, PT, R9, 0x1, PT ;  /* 0x000000010900780c */ /* 0x004fce0003f45270 */
[----:B------:R-:W1:Y:S08]  /*0f70*/  LDC R8, c[0x0][0xb20] ;  /* 0x0002c800ff087b82 */ /* 0x000e700000000800 */
[----:B------:R-:W2:Y:S01]  /*0f80*/  LDC.64 R2, c[0x0][0xb28] ;  /* 0x0002ca00ff027b82 */ /* 0x000ea20000000a00 */
[----:B----4-:R-:W-:-:S04]  /*0f90*/  IMAD.HI.U32 R13, R11, R5, RZ ;  /* 0x000000050b0d7227 */ /* 0x010fc800078e00ff */
[----:B------:R-:W-:-:S04]  /*0fa0*/  IMAD.HI.U32 R5, R14, R5, RZ ;  /* 0x000000050e057227 */ /* 0x000fc800078e00ff */
[----:B---3--:R-:W-:-:S05]  /*0fb0*/  IMAD.HI.U32 R15, R12, R6, RZ ;  /* 0x000000060c0f7227 */ /* 0x008fca00078e00ff */
[-C--:B------:R-:W-:Y:S01]  /*0fc0*/  @P2 SHF.R.U32.HI R12, RZ, R7.reuse, R15 ;  /* 0x00000007ff0c2219 */ /* 0x080fe2000001160f */
[----:B------:R-:W-:Y:S01]  /*0fd0*/  IMAD.HI.U32 R15, R17, R6, RZ ;  /* 0x00000006110f7227 */ /* 0x000fe200078e00ff */
[-C--:B-1----:R-:W-:Y:S02]  /*0fe0*/  @P1 SHF.R.U32.HI R11, RZ, R8.reuse, R13 ;  /* 0x00000008ff0b1219 */ /* 0x082fe4000001160d */
[----:B------:R-:W-:Y:S02]  /*0ff0*/  SHF.R.U32.HI R5, RZ, R8, R5 ;  /* 0x00000008ff057219 */ /* 0x000fe40000011605 */
[----:B------:R-:W-:Y:S02]  /*1000*/  SHF.R.U32.HI R15, RZ, R7, R15 ;  /* 0x00000007ff0f7219 */ /* 0x000fe4000001160f */
[----:B------:R-:W-:Y:S01]  /*1010*/  SEL R5, R14, R5, !P1 ;  /* 0x000000050e057207 */ /* 0x000fe20004800000 */
[----:B--2---:R-:W-:Y:S01]  /*1020*/  IMAD.HI.U32 R13, R11, R2, RZ ;  /* 0x000000020b0d7227 */ /* 0x004fe200078e00ff */
[----:B------:R-:W-:-:S03]  /*1030*/  SEL R15, R17, R15, !P2 ;  /* 0x0000000f110f7207 */ /* 0x000fc60005000000 */
[----:B------:R-:W-:Y:S01]  /*1040*/  IMAD.HI.U32 R6, R12, R2, RZ ;  /* 0x000000020c067227 */ /* 0x000fe200078e00ff */
[----:B------:R-:W-:-:S04]  /*1050*/  @P0 SHF.R.U32.HI R11, RZ, R3, R13 ;  /* 0x00000003ff0b0219 */ /* 0x000fc8000001160d */
[----:B------:R-:W-:Y:S01]  /*1060*/  @P0 SHF.R.U32.HI R12, RZ, R3, R6 ;  /* 0x00000003ff0c0219 */ /* 0x000fe20000011606 */
[----:B------:R-:W-:-:S04]  /*1070*/  IMAD R11, R11, R10, RZ ;  /* 0x0000000a0b0b7224 */ /* 0x000fc800078e02ff */
[----:B------:R-:W-:Y:S01]  /*1080*/  IMAD R6, R12, R10, RZ ;  /* 0x0000000a0c067224 */ /* 0x000fe200078e02ff */
[----:B------:R-:W-:-:S04]  /*1090*/  ISETP.GE.AND P1, PT, R5, R11, PT ;  /* 0x0000000b0500720c */ /* 0x000fc80003f26270 */
[----:B------:R-:W-:Y:S01]  /*10a0*/  ISETP.GE.OR P1, PT, R15, R6, P1 ;  /* 0x000000060f00720c */ /* 0x000fe20000f26670 */
[----:B------:R-:W-:-:S05]  /*10b0*/  IMAD.HI.U32 R6, R5, R2, RZ ;  /* 0x0000000205067227 */ /* 0x000fca00078e00ff */
[----:B------:R-:W-:-:S04]  /*10c0*/  SHF.R.U32.HI R6, RZ, R3, R6 ;  /* 0x00000003ff067219 */ /* 0x000fc80000011606 */
[----:B------:R-:W-:-:S03]  /*10d0*/  SEL R6, R5, R6, !P0 ;  /* 0x0000000605067207 */ /* 0x000fc60004000000 */
[----:B------:R-:W-:Y:S01]  /*10e0*/  @!P1 IMAD.HI.U32 R7, R15, R2, RZ ;  /* 0x000000020f079227 */ /* 0x000fe200078e00ff */
[----:B------:R-:W-:-:S04]  /*10f0*/  IADD3 R2, PT, PT, -R6, RZ, RZ ;  /* 0x000000ff06027210 */ /* 0x000fc80007ffe1ff */
[----:B------:R-:W-:Y:S01]  /*1100*/  @!P1 SHF.R.U32.HI R3, RZ, R3, R7 ;  /* 0x00000003ff039219 */ /* 0x000fe20000011607 */
[----:B------:R-:W-:Y:S01]  /*1110*/  IMAD R2, R10, R2, R5 ;  /* 0x000000020a027224 */ /* 0x000fe200078e0205 */
[----:B------:R-:W-:Y:S02]  /*1120*/  IADD3 R7, PT, PT, -R5, RZ, RZ ;  /* 0x000000ff05077210 */ /* 0x000fe40007ffe1ff */
[----:B------:R-:W-:-:S03]  /*1130*/  @!P1 SEL R3, R15, R3, !P0 ;  /* 0x000000030f039207 */ /* 0x000fc60004000000 */
[----:B------:R-:W-:Y:S02]  /*1140*/  IMAD R7, R4, R7, R14 ;  /* 0x0000000704077224 */ /* 0x000fe400078e020e */
[--C-:B------:R-:W-:Y:S02]  /*1150*/  @!P1 IMAD.IADD R6, R6, 0x1, -R3.reuse ;  /* 0x0000000106069824 */ /* 0x100fe400078e0a03 */
[----:B------:R-:W-:Y:S01]  /*1160*/  @!P1 IMAD R3, R2, R12, R3 ;  /* 0x0000000c02039224 */ /* 0x000fe200078e0203 */
[----:B------:R-:W-:Y:S01]  /*1170*/  IADD3 R2, PT, PT, -R15, RZ, RZ ;  /* 0x000000ff0f027210 */ /* 0x000fe20007ffe1ff */
[----:B------:R-:W-:Y:S02]  /*1180*/  @!P1 IMAD R5, R6, R10, R15 ;  /* 0x0000000a06059224 */ /* 0x000fe400078e020f */
[----:B------:R-:W-:Y:S02]  /*1190*/  @!P1 IMAD.MOV.U32 R15, RZ, RZ, R3 ;  /* 0x000000ffff0f9224 */ /* 0x000fe400078e0003 */
[----:B------:R-:W-:-:S02]  /*11a0*/  IMAD R2, R9, R2, R17 ;  /* 0x0000000209027224 */ /* 0x000fc400078e0211 */
[----:B------:R-:W-:Y:S02]  /*11b0*/  IMAD R14, R5, R4, R7 ;  /* 0x00000004050e7224 */ /* 0x000fe400078e0207 */
[----:B------:R-:W-:Y:S02]  /*11c0*/  IMAD R17, R15, R9, R2 ;  /* 0x000000090f117224 */ /* 0x000fe400078e0202 */
.L_x_15:
[----:B------:R-:W1:Y:S01]  /*11d0*/  LDCU UR4, c[0x0][0xb30] ;  /* 0x00016600ff0477ac */ /* 0x000e620008000800 */
[----:B------:R-:W2:Y:S08]  /*11e0*/  S2UR UR45, SR_CgaCtaId ;  /* 0x00000000002d79c3 */ /* 0x000eb00000008800 */
[----:B------:R-:W3:Y:S01]  /*11f0*/  LDC R40, c[0x0][0xb24] ;  /* 0x0002c900ff287b82 */ /* 0x000ee20000000800 */
[----:B-1----:R-:W-:-:S09]  /*1200*/  UISETP.NE.AND UP1, UPT, UR4, 0x1, UPT ;  /* 0x000000010400788c */ /* 0x002fd2000bf25270 */
[----:B--2---:R-:W-:Y:S05]  /*1210*/  BRA.U UP1, `(.L_x_16) ;  /* 0x0000000101407547 */ /* 0x004fea000b800000 */
[----:B------:R-:W1:Y:S08]  /*1220*/  LDC.64 R4, c[0x0][0xb10] ;  /* 0x0002c400ff047b82 */ /* 0x000e700000000a00 */
[----:B------:R-:W2:Y:S08]  /*1230*/  LDC.64 R2, c[0x0][0xb18] ;  /* 0x0002c600ff027b82 */ /* 0x000eb00000000a00 */
[----:B------:R-:W4:Y:S08]  /*1240*/  LDC R6, c[0x0][0xb20] ;  /* 0x0002c800ff067b82 */ /* 0x000f300000000800 */
[----:B------:R-:W3:Y:S01]  /*1250*/  LDC R7, c[0x0][0xb0c] ;  /* 0x0002c300ff077b82 */ /* 0x000ee20000000800 */
[----:B-1----:R-:W-:-:S05]  /*1260*/  IMAD.HI.U32 R4, R17, R4, RZ ;  /* 0x0000000411047227 */ /* 0x002fca00078e00ff */
[----:B------:R-:W-:Y:S01]  /*1270*/  SHF.R.U32.HI R4, RZ, R5, R4 ;  /* 0x00000005ff047219 */ /* 0x000fe20000011604 */
[----:B--2---:R-:W-:Y:S01]  /*1280*/  IMAD.HI.U32 R3, R14, R3, RZ ;  /* 0x000000030e037227 */ /* 0x004fe200078e00ff */
[----:B------:R-:W-:-:S04]  /*1290*/  ISETP.NE.AND P0, PT, R2, 0x1, PT ;  /* 0x000000010200780c */ /* 0x000fc80003f05270 */
[----:B----4-:R-:W-:-:S04]  /*12a0*/  SHF.R.U32.HI R3, RZ, R6, R3 ;  /* 0x00000006ff037219 */ /* 0x010fc80000011603 */
[----:B------:R-:W-:Y:S02]  /*12b0*/  SEL R3, R14, R3, !P0 ;  /* 0x000000030e037207 */ /* 0x000fe40004000000 */
[----:B---3--:R-:W-:-:S04]  /*12c0*/  ISETP.NE.AND P1, PT, R7, 0x1, PT ;  /* 0x000000010700780c */ /* 0x008fc80003f25270 */
[----:B------:R-:W-:-:S05]  /*12d0*/  SEL R4, R17, R4, !P1 ;  /* 0x0000000411047207 */ /* 0x000fca0004800000 */
[----:B------:R-:W-:Y:S02]  /*12e0*/  IMAD.IADD R5, R3, 0x1, -R4 ;  /* 0x0000000103057824 */ /* 0x000fe400078e0a04 */
[----:B------:R-:W-:Y:S02]  /*12f0*/  IMAD.IADD R3, R4, 0x1, -R3 ;  /* 0x0000000104037824 */ /* 0x000fe400078e0a03 */
[----:B------:R-:W-:Y:S02]  /*1300*/  IMAD R17, R5, R7, R17 ;  /* 0x0000000705117224 */ /* 0x000fe400078e0211 */
[----:B------:R-:W-:-:S07]  /*1310*/  IMAD R14, R3, R2, R14 ;  /* 0x00000002030e7224 */ /* 0x000fce00078e020e */
.L_x_16:
[----:B------:R-:W-:Y:S01]  /*1320*/  BAR.SYNC.DEFER_BLOCKING 0x0 ;  /* 0x0000000000007b1d */ /* 0x000fe20000010000 */
[----:B------:R-:W-:Y:S01]  /*1330*/  UISETP.NE.AND UP1, UPT, UR8, 0x2, UPT ;  /* 0x000000020800788c */ /* 0x000fe2000bf25270 */
[----:B------:R-:W-:Y:S02]  /*1340*/  ISETP.NE.OR P5, PT, R0, 0x2, !P5 ;  /* 0x000000020000780c */ /* 0x000fe40006fa5670 */
[----:B------:R-:W-:-:S06]  /*1350*/  LOP3.LUT R2, R101, 0x1f, RZ, 0xc0, !PT ;  /* 0x0000001f65027812 */ /* 0x000fcc00078ec0ff */
[----:B------:R-:W-:Y:S05]  /*1360*/  BRA.U UP1, `(.L_x_17) ;  /* 0x0000001d011c7547 */ /* 0x000fea000b800000 */
[----:B------:R-:W1:Y:S01]  /*1370*/  LDCU UR6, c[0x0][0x388] ;  /* 0x00007100ff0677ac */ /* 0x000e620008000800 */
[----:B------:R-:W2:Y:S01]  /*1380*/  LDC R10, c[0x0][0x370] ;  /* 0x0000dc00ff0a7b82 */ /* 0x000ea20000000800 */
[----:B------:R-:W-:Y:S01]  /*1390*/  PLOP3.LUT P0, PT, PT, PT, UP2, 0x80, 0x8 ;  /* 0x000000000008781c */ /* 0x000fe20003f0f028 */
[----:B------:R-:W-:Y:S01]  /*13a0*/  IMAD.MOV.U32 R13, RZ, RZ, RZ ;  /* 0x000000ffff0d7224 */ /* 0x000fe200078e00ff */
[----:B------:R-:W4:Y:S01]  /*13b0*/  LDCU UR4, c[0x0][0x38c] ;  /* 0x00007180ff0477ac */ /* 0x000f220008000800 */
[----:B------:R-:W-:Y:S02]  /*13c0*/  ISETP.EQ.OR P4, PT, R2, RZ, P5 ;  /* 0x000000ff0200720c */ /* 0x000fe40002f82670 */
[----:B------:R-:W-:Y:S01]  /*13d0*/  PLOP3.LUT P0, PT, P0, PT, PT, 0x8, 0x80 ;  /* 0x000000000080781c */ /* 0x000fe2000070e170 */
[----:B------:R-:W3:Y:S01]  /*13e0*/  LDCU UR41, c[0x0][0x390] ;  /* 0x00007200ff2977ac */ /* 0x000ee20008000800 */
[----:B------:R-:W2:Y:S01]  /*13f0*/  LDC R0, c[0x0][0x374] ;  /* 0x0000dd00ff007b82 */ /* 0x000ea20000000800 */
[----:B------:R-:W2:Y:S01]  /*1400*/  LDCU.64 UR42, c[0x0][0x348] ;  /* 0x00006900ff2a77ac */ /* 0x000ea20008000a00 */
[----:B------:R-:W-:Y:S01]  /*1410*/  UMOV UR39, 0x1 ;  /* 0x0000000100277882 */ /* 0x000fe20000000000 */
[----:B------:R-:W-:Y:S01]  /*1420*/  UMOV UR38, URZ ;  /* 0x000000ff00267c82 */ /* 0x000fe20008000000 */
[----:B-1----:R-:W-:Y:S01]  /*1430*/  UIADD3 UR6, UPT, UPT, UR6, 0x1f, URZ ;  /* 0x0000001f06067890 */ /* 0x002fe2000fffe0ff */
[----:B------:R-:W-:Y:S01]  /*1440*/  UMOV UR28, URZ ;  /* 0x000000ff001c7c82 */ /* 0x000fe20008000000 */
[----:B------:R-:W-:-:S02]  /*1450*/  UMOV UR31, URZ ;  /* 0x000000ff001f7c82 */ /* 0x000fc40008000000 */
[----:B------:R-:W-:-:S04]  /*1460*/  USHF.R.S32.HI UR5, URZ, 0x1f, UR6 ;  /* 0x0000001fff057899 */ /* 0x000fc80008011406 */
[----:B------:R-:W-:-:S04]  /*1470*/  ULEA.HI UR5, UR5, UR6, URZ, 0x5 ;  /* 0x0000000605057291 */ /* 0x000fc8000f8f28ff */
[----:B------:R-:W-:-:S04]  /*1480*/  USHF.R.S32.HI UR5, URZ, 0x5, UR5 ;  /* 0x00000005ff057899 */ /* 0x000fc80008011405 */
[----:B----4-:R-:W-:-:S04]  /*1490*/  UIMAD UR4, UR5, UR4, URZ ;  /* 0x00000004050472a4 */ /* 0x010fc8000f8e02ff */
[----:B---3--:R-:W-:-:S04]  /*14a0*/  UIMAD UR41, UR4, UR41, URZ ;  /* 0x00000029042972a4 */ /* 0x008fc8000f8e02ff */
[----:B------:R-:W-:Y:S02]  /*14b0*/  UISETP.NE.AND UP1, UPT, UR41, URZ, UPT ;  /* 0x000000ff2900728c */ /* 0x000fe4000bf25270 */
[----:B------:R-:W-:-:S04]  /*14c0*/  UISETP.LT.U32.AND UP0, UPT, UR41, 0xc, UPT ;  /* 0x0000000c2900788c */ /* 0x000fc8000bf01070 */
[----:B------:R-:W-:-:S04]  /*14d0*/  USEL UR40, UR41, 0xc, UP0 ;  /* 0x0000000c29287887 */ /* 0x000fc80008000000 */
[----:B------:R-:W-:Y:S02]  /*14e0*/  UIADD3 UR23, UPT, UPT, UR40, -0x1, URZ ;  /* 0xffffffff28177890 */ /* 0x000fe4000fffe0ff */
[----:B------:R-:W-:Y:S02]  /*14f0*/  @!UP1 UIADD3 UR23, UPT, UPT, UR40, URZ, URZ ;  /* 0x000000ff28179290 */ /* 0x000fe4000fffe0ff */
[----:B------:R-:W-:Y:S02]  /*1500*/  UIADD3 UR40, UPT, UPT, UR41, -UR40, URZ ;  /* 0x8000002829287290 */ /* 0x000fe4000fffe0ff */
[----:B--2---:R-:W-:-:S12]  /*1510*/  UIADD3 UR23, UPT, UPT, UR23, 0x1, URZ ;  /* 0x0000000117177890 */ /* 0x004fd8000fffe0ff */
.L_x_33:
[----:B------:R-:W1:Y:S01]  /*1520*/  S2UR UR22, SR_CgaCtaId ;  /* 0x00000000001679c3 */ /* 0x000e620000008800 */
[----:B------:R-:W-:Y:S01]  /*1530*/  UMOV UR4, 0x400 ;  /* 0x0000040000047882 */ /* 0x000fe20000000000 */
[----:B------:R-:W-:Y:S01]  /*1540*/  IMAD.U32 R2, RZ, RZ, UR39 ;  /* 0x00000027ff027e24 */ /* 0x000fe2000f8e00ff */
[----:B------:R-:W-:Y:S01]  /*1550*/  UISETP.NE.AND UP0, UPT, UR41, URZ, UPT ;  /* 0x000000ff2900728c */ /* 0x000fe2000bf05270 */
[----:B------:R-:W-:Y:S01]  /*1560*/  R2UR UR34, R14 ;  /* 0x000000000e2272ca */ /* 0x000fe200000e0000 */
[----:B------:R-:W-:Y:S01]  /*1570*/  IMAD.SHL.U32 R17, R17, 0x80, RZ ;  /* 0x0000008011117824 */ /* 0x000fe200078e00ff */
[----:B------:R-:W-:Y:S01]  /*1580*/  UMOV UR30, URZ ;  /* 0x000000ff001e7c82 */ /* 0x000fe20008000000 */
[----:B------:R-:W-:Y:S01]  /*1590*/  SHF.L.U32 R2, R2, 0x1f, RZ ;  /* 0x0000001f02027819 */ /* 0x000fe200000006ff */
[----:B------:R-:W-:Y:S01]  /*15a0*/  UMOV UR37, URZ ;  /* 0x000000ff00257c82 */ /* 0x000fe20008000000 */
[----:B------:R-:W-:-:S08]  /*15b0*/  UMOV UR36, URZ ;  /* 0x000000ff00247c82 */ /* 0x000fd00008000000 */
[----:B------:R-:W-:Y:S02]  /*15c0*/  USHF.L.U32 UR34, UR34, 0x7, URZ ;  /* 0x0000000722227899 */ /* 0x000fe400080006ff */
[----:B-1----:R-:W-:-:S04]  /*15d0*/  ULEA UR22, UR22, UR4, 0x18 ;  /* 0x0000000416167291 */ /* 0x002fc8000f8ec0ff */
[----:B------:R-:W-:-:S09]  /*15e0*/  ULEA UR4, UR38, UR22, 0x3 ;  /* 0x0000001626047291 */ /* 0x000fd2000f8e18ff */
[----:B----4-:R1:W2:Y:S01]  /*15f0*/  SYNCS.PHASECHK.TRANS64.TRYWAIT P2, [UR4+0x60], R2 ;  /* 0x00006002ff0075a7 */ /* 0x0102a20008041104 */
[----:B---3--:R-:W-:Y:S05]  /*1600*/  BRA.U !UP0, `(.L_x_18) ;  /* 0x0000000508847547 */ /* 0x008fea000b800000 */
[----:B------:R-:W3:Y:S01]  /*1610*/  LDC.64 R8, c[0x0][0x480] ;  /* 0x00012000ff087b82 */ /* 0x000ee20000000a00 */
[----:B------:R-:W4:Y:S01]  /*1620*/  LDCU UR24, c[0x0][0x390] ;  /* 0x00007200ff1877ac */ /* 0x000f220008000800 */
[----:B------:R-:W2:Y:S06]  /*1630*/  LDCU UR25, c[0x0][0x38c] ;  /* 0x00007180ff1977ac */ /* 0x000eac0008000800 */
[----:B------:R-:W4:Y:S01]  /*1640*/  LDC.64 R6, c[0x0][0x488] ;  /* 0x00012200ff067b82 */ /* 0x000f220000000a00 */
[----:B------:R-:W2:Y:S01]  /*1650*/  LDCU.64 UR14, c[0x0][0x4b8] ;  /* 0x00009700ff0e77ac */ /* 0x000ea20008000a00 */
[----:B------:R-:W-:-:S02]  /*1660*/  UIADD3 UR31, UPT, UPT, UR23, UR28, URZ ;  /* 0x0000001c171f7290 */ /* 0x000fc4000fffe0ff */
[----:B------:R-:W-:-:S04]  /*1670*/  UIADD3 UR10, UPT, UPT, UR34, 0x40, URZ ;  /* 0x00000040220a7890 */ /* 0x000fc8000fffe0ff */
[----:B-1----:R-:W1:Y:S01]  /*1680*/  LDC.64 R2, c[0x0][0x490] ;  /* 0x00012400ff027b82 */ /* 0x002e620000000a00 */
[----:B------:R-:W-:Y:S01]  /*1690*/  UMOV UR30, URZ ;  /* 0x000000ff001e7c82 */ /* 0x000fe20008000000 */
[----:B------:R-:W-:Y:S01]  /*16a0*/  UMOV UR26, UR38 ;  /* 0x00000026001a7c82 */ /* 0x000fe20008000000 */
[----:B------:R-:W-:Y:S01]  /*16b0*/  UMOV UR36, URZ ;  /* 0x000000ff00247c82 */ /* 0x000fe20008000000 */
[----:B------:R-:W-:Y:S01]  /*16c0*/  UMOV UR37, URZ ;  /* 0x000000ff00257c82 */ /* 0x000fe20008000000 */
[----:B---3--:R-:W-:Y:S01]  /*16d0*/  IMAD.HI.U32 R9, R17, R9, RZ ;  /* 0x0000000911097227 */ /* 0x008fe200078e00ff */
[----:B------:R-:W-:Y:S02]  /*16e0*/  ISETP.NE.AND P1, PT, R8, 0x1, PT ;  /* 0x000000010800780c */ /* 0x000fe40003f25270 */
[----:B------:R-:W3:Y:S02]  /*16f0*/  LDC.64 R4, c[0x0][0x4b0] ;  /* 0x00012c00ff047b82 */ /* 0x000ee40000000a00 */
[----:B----4-:R-:W-:-:S04]  /*1700*/  SHF.R.U32.HI R6, RZ, R6, R9 ;  /* 0x00000006ff067219 */ /* 0x010fc80000011609 */
[----:B------:R-:W-:Y:S02]  /*1710*/  SEL R6, R17, R6, !P1 ;  /* 0x0000000611067207 */ /* 0x000fe40004800000 */
[----:B------:R-:W-:Y:S02]  /*1720*/  ISETP.NE.AND P1, PT, R7, 0x1, PT ;  /* 0x000000010700780c */ /* 0x000fe40003f25270 */
[C---:B------:R-:W-:Y:S01]  /*1730*/  R2UR UR4, R6.reuse ;  /* 0x00000000060472ca */ /* 0x040fe200000e0000 */
[----:B-1----:R-:W-:-:S04]  /*1740*/  IMAD.HI.U32 R2, R6, R2, RZ ;  /* 0x0000000206027227 */ /* 0x002fc800078e00ff */
[----:B------:R-:W-:Y:S01]  /*1750*/  IMAD.MOV R14, RZ, RZ, -R6 ;  /* 0x000000ffff0e7224 */ /* 0x000fe200078e0a06 */
[----:B------:R-:W-:-:S03]  /*1760*/  SHF.R.U32.HI R2, RZ, R3, R2 ;  /* 0x00000003ff027219 */ /* 0x000fc60000011602 */
[----:B------:R-:W-:Y:S01]  /*1770*/  IMAD R14, R8, R14, R17 ;  /* 0x0000000e080e7224 */ /* 0x000fe200078e0211 */
[----:B------:R-:W-:Y:S01]  /*1780*/  R2UR UR21, R2 ;  /* 0x00000000021572ca */ /* 0x000fe200000e0000 */
[----:B------:R-:W-:Y:S01]  /*1790*/  VOTEU.ANY UP0, P1 ;  /* 0x0000000000ff7886 */ /* 0x000fe20000800100 */
[----:B------:R-:W1:Y:S01]  /*17a0*/  LDC.64 R2, c[0x0][0x4d0] ;  /* 0x00013400ff027b82 */ /* 0x000e620000000a00 */
[----:B---3--:R-:W-:Y:S02]  /*17b0*/  R2UR UR8, R4 ;  /* 0x00000000040872ca */ /* 0x008fe400000e0000 */
[----:B------:R-:W-:Y:S02]  /*17c0*/  R2UR UR9, R14 ;  /* 0x000000000e0972ca */ /* 0x000fe400000e0000 */
[----:B------:R-:W-:-:S06]  /*17d0*/  R2UR UR6, R5 ;  /* 0x00000000050672ca */ /* 0x000fcc00000e0000 */
[----:B------:R-:W-:Y:S01]  /*17e0*/  USEL UR21, UR4, UR21, !UP0 ;  /* 0x0000001504157287 */ /* 0x000fe2000c000000 */
[----:B------:R-:W3:Y:S05]  /*17f0*/  LDCU.64 UR4, c[0x0][0x4d8] ;  /* 0x00009b00ff0477ac */ /* 0x000eea0008000a00 */
[----:B------:R-:W-:-:S04]  /*1800*/  IMAD R9, RZ, RZ, -UR21 ;  /* 0x80000015ff097e24 */ /* 0x000fc8000f8e02ff */
[----:B------:R-:W-:Y:S01]  /*1810*/  IMAD R9, R7, R9, R6 ;  /* 0x0000000907097224 */ /* 0x000fe200078e0206 */
[----:B-1----:R-:W-:-:S04]  /*1820*/  R2UR UR19, R2 ;  /* 0x00000000021372ca */ /* 0x002fc800000e0000 */
[----:B------:R-:W-:Y:S02]  /*1830*/  R2UR UR7, R9 ;  /* 0x00000000090772ca */ /* 0x000fe400000e0000 */
[----:B------:R-:W-:-:S07]  /*1840*/  R2UR UR20, R3 ;  /* 0x00000000031472ca */ /* 0x000fce00000e0000 */
[----:B------:R-:W-:-:S06]  /*1850*/  UIMAD UR19, UR9, UR8, UR19 ;  /* 0x00000008091372a4 */ /* 0x000fcc000f8e0213 */
[----:B--23--:R-:W-:-:S12]  /*1860*/  UIMAD UR20, UR7, UR6, UR20 ;  /* 0x00000006071472a4 */ /* 0x00cfd8000f8e0214 */
.L_x_23:
[----:B--2---:R-:W-:Y:S01]  /*1870*/  @!P5 MOV R3, 0x4000 ;  /* 0x000040000003d802 */ /* 0x004fe20000000f00 */
[----:B------:R-:W-:Y:S01]  /*1880*/  ULEA UR17, UR26, UR22, 0x3 ;  /* 0x000000161a117291 */ /* 0x000fe2000f8e18ff */
[----:B----4-:R-:W-:Y:S11]  /*1890*/  @P2 BRA `(.L_x_19) ;  /* 0x0000000000102947 */ /* 0x010ff60003800000 */
[----:B------:R-:W-:Y:S04]  /*18a0*/  MOV R4, UR39 ;  /* 0x0000002700047c02 */ /* 0x000fe80008000f00 */
[----:B------:R-:W-:Y:S04]  /*18b0*/  SHF.L.U32 R4, R4, 0x1f, RZ ;  /* 0x0000001f04047819 */ /* 0x000fe800000006ff */
[----:B------:R-:W1:Y:S02]  /*18c0*/  SYNCS.PHASECHK.TRANS64.TRYWAIT P1, [UR17+0x60], R4 ;  /* 0x00006004ff0075a7 */ /* 0x000e640008021111 */
[----:B-1----:R-:W-:Y:S05]  /*18d0*/  @!P1 BRA `(.L_x_20) ;  /* 0x0000007c00209947 */ /* 0x002fea0003800000 */
.L_x_19:
[----:B------:R2:W-:Y:S01]  /*18e0*/  @!P5 SYNCS.ARRIVE.TRANS64 RZ, [UR17], R3 ;  /* 0x00000003ffffd9a7 */ /* 0x0005e20008000011 */
[----:B------:R-:W-:Y:S04]  /*18f0*/  BSSY.RECONVERGENT B0, `(.L_x_21) ;  /* 0x0000003000007945 */ /* 0x000fe80003800200 */
[----:B------:R-:W-:Y:S05]  /*1900*/  @P4 BRA `(.L_x_22) ;  /* 0x0000000000044947 */ /* 0x000fea0003800000 */
[----:B------:R-:W-:Y:S05]  /*1910*/  BPT.TRAP 0x1 ;  /* 0x000000040000795c */ /* 0x000fea0000300000 */
.L_x_22:
[----:B------:R-:W-:Y:S05]  /*1920*/  BSYNC.RECONVERGENT B0 ;  /* 0x0000000000007941 */ /* 0x000fea0003800200 */
.L_x_21:
[----:B------:R-:W-:Y:S02]  /*1930*/  UIADD3 UR38, UPT, UPT, UR26, 0x1, URZ ;  /* 0x000000011a267890 */ /* 0x000fe4000fffe0ff */
[----:B------:R-:W-:Y:S02]  /*1940*/  UIMAD UR7, UR36, UR14, UR4 ;  /* 0x0000000e240772a4 */ /* 0x000fe4000f8e0204 */
[----:B------:R-:W-:Y:S02]  /*1950*/  UISETP.NE.AND UP0, UPT, UR38, 0xc, UPT ;  /* 0x0000000c2600788c */ /* 0x000fe4000bf05270 */
[----:B------:R-:W-:Y:S02]  /*1960*/  UIMAD UR6, UR37, UR15, UR5 ;  /* 0x0000000f250672a4 */ /* 0x000fe4000f8e0205 */
[----:B------:R-:W-:Y:S02]  /*1970*/  USEL UR8, URZ, 0x1, UP0 ;  /* 0x00000001ff087887 */ /* 0x000fe40008000000 */
[----:B------:R-:W-:Y:S02]  /*1980*/  USEL UR38, UR38, URZ, UP0 ;  /* 0x000000ff26267287 */ /* 0x000fe40008000000 */
[----:B------:R-:W-:Y:S02]  /*1990*/  ULOP3.LUT UR39, UR39, UR8, URZ, 0x3c, !UPT ;  /* 0x0000000827277292 */ /* 0x000fe4000f8e3cff */
[----:B------:R-:W-:Y:S02]  /*19a0*/  ULEA UR8, UR38, UR22, 0x3 ;  /* 0x0000001626087291 */ /* 0x000fe4000f8e18ff */
[----:B------:R-:W-:Y:S02]  /*19b0*/  UIADD3 UR48, UP1, UPT, UR42, 0x80, URZ ;  /* 0x000000802a307890 */ /* 0x000fe4000ff3e0ff */
[----:B------:R-:W-:Y:S01]  /*19c0*/  UPRMT UR29, UR7, 0x40, UR6 ;  /* 0x00000040071d7896 */ /* 0x000fe20008000006 */
[----:B-1----:R-:W-:Y:S01]  /*19d0*/  MOV R2, UR39 ;  /* 0x0000002700027c02 */ /* 0x002fe20008000f00 */
[----:B------:R-:W-:Y:S02]  /*19e0*/  USHF.L.U32 UR18, UR30, 0x5, URZ ;  /* 0x000000051e127899 */ /* 0x000fe400080006ff */
[----:B------:R-:W-:Y:S01]  /*19f0*/  UIADD3.X UR49, UPT, UPT, URZ, UR43, URZ, UP1, !UPT ;  /* 0x0000002bff317290 */ /* 0x000fe20008ffe4ff */
[----:B------:R-:W-:Y:S01]  /*1a00*/  SHF.L.U32 R2, R2, 0x1f, RZ ;  /* 0x0000001f02027819 */ /* 0x000fe200000006ff */
[----:B------:R-:W-:Y:S02]  /*1a10*/  UPRMT UR50, UR29, 0x5410, URZ ;  /* 0x000054101d327896 */ /* 0x000fe400080000ff */
[----:B------:R-:W-:Y:S01]  /*1a20*/  UIADD3 UR46, UP0, UPT, UR42, 0x180, URZ ;  /* 0x000001802a2e7890 */ /* 0x000fe2000ff1e0ff */
[----:B------:R3:W4:Y:S01]  /*1a30*/  SYNCS.PHASECHK.TRANS64.TRYWAIT P2, [UR8+0x60], R2 ;  /* 0x00006002ff0075a7 */ /* 0x0007220008041108 */
[----:B------:R-:W-:Y:S02]  /*1a40*/  ULEA UR8, UR26, UR22, 0xd ;  /* 0x000000161a087291 */ /* 0x000fe4000f8e68ff */
[----:B------:R-:W-:Y:S02]  /*1a50*/  UIADD3.X UR47, UPT, UPT, URZ, UR43, URZ, UP0, !UPT ;  /* 0x0000002bff2f7290 */ /* 0x000fe400087fe4ff */
[----:B------:R-:W-:Y:S02]  /*1a60*/  UIADD3 UR16, UPT, UPT, UR8, 0x8400, URZ ;  /* 0x0000840008107890 */ /* 0x000fe4000fffe0ff */
[----:B------:R-:W-:Y:S02]  /*1a70*/  UIADD3 UR32, UPT, UPT, UR8, 0x20400, URZ ;  /* 0x0002040008207890 */ /* 0x000fe4000fffe0ff */
[----:B------:R-:W-:Y:S02]  /*1a80*/  UIADD3 UR27, UPT, UPT, UR36, 0x1, URZ ;  /* 0x00000001241b7890 */ /* 0x000fe4000fffe0ff */
[----:B------:R-:W-:Y:S02]  /*1a90*/  UIADD3 UR8, UPT, UPT, UR8, 0x21400, URZ ;  /* 0x0002140008087890 */ /* 0x000fe4000fffe0ff */
[----:B------:R-:W-:Y:S01]  /*1aa0*/  UISETP.NE.AND UP2, UPT, UR27, UR25, UPT ;  /* 0x000000191b00728c */ /* 0x000fe2000bf45270 */
[----:B------:R-:W-:Y:S01]  /*1ab0*/  UTMALDG.4D.IM2COL [UR16], [UR48], UR50 ;  /* 0x00000010300073b4 */ /* 0x000fe20008058032 */
[----:B------:R-:W-:Y:S02]  /*1ac0*/  UIADD3 UR26, UPT, UPT, UR37, 0x1, URZ ;  /* 0x00000001251a7890 */ /* 0x000fe4000fffe0ff */
[----:B------:R-:W-:Y:S02]  /*1ad0*/  UIADD3 UR28, UPT, UPT, UR28, 0x1, URZ ;  /* 0x000000011c1c7890 */ /* 0x000fe4000fffe0ff */
[----:B------:R-:W-:Y:S01]  /*1ae0*/  UIADD3 UR29, UPT, UPT, UR30, 0x1, URZ ;  /* 0x000000011e1d7890 */ /* 0x000fe2000fffe0ff */
[----:B------:R-:W-:Y:S01]  /*1af0*/  UMOV UR44, 0x0 ;  /* 0x00000000002c7882 */ /* 0x000fe20000000000 */
[----:B------:R-:W-:Y:S01]  /*1b00*/  UMOV UR45, 0x10000000 ;  /* 0x10000000002d7882 */ /* 0x000fe20000000000 */
[----:B------:R-:W-:Y:S02]  /*1b10*/  UMOV UR33, UR17 ;  /* 0x0000001100217c82 */ /* 0x000fe40008000000 */
[----:B------:R-:W-:Y:S01]  /*1b20*/  @UP2 UIADD3 UR26, UPT, UPT, UR37, URZ, URZ ;  /* 0x000000ff251a2290 */ /* 0x000fe2000fffe0ff */
[----:B------:R-:W-:Y:S01]  /*1b30*/  UMOV UR35, UR18 ;  /* 0x0000001200237c82 */ /* 0x000fe20008000000 */
[----:B------:R-:W-:Y:S01]  /*1b40*/  UMOV UR12, UR36 ;  /* 0x00000024000c7c82 */ /* 0x000fe20008000000 */
[----:B------:R1:W-:Y:S01]  /*1b50*/  UTMALDG.4D [UR32], [UR46], desc[UR44] ;  /* 0x00002c202e0075b4 */ /* 0x0003e20008019000 */
[----:B------:R-:W-:Y:S01]  /*1b60*/  UISETP.NE.AND UP0, UPT, UR26, UR24, UPT ;  /* 0x000000181a00728c */ /* 0x000fe2000bf05270 */
[----:B------:R-:W-:Y:S01]  /*1b70*/  UMOV UR13, UR37 ;  /* 0x00000025000d7c82 */ /* 0x000fe20008000000 */
[----:B------:R-:W-:Y:S01]  /*1b80*/  UMOV UR9, UR17 ;  /* 0x0000001100097c82 */ /* 0x000fe20008000000 */
[----:B------:R-:W-:Y:S02]  /*1b90*/  UMOV UR11, UR18 ;  /* 0x00000012000b7c82 */ /* 0x000fe40008000000 */
[----:B------:R3:W-:Y:S06]  /*1ba0*/  UTMALDG.4D [UR8], [UR46], desc[UR44] ;  /* 0x00002c082e0075b4 */ /* 0x0007ec0008019000 */
[----:B------:R-:W-:Y:S07]  /*1bb0*/  @UP0 UIADD3 UR29, UPT, UPT, UR30, URZ, URZ ;  /* 0x000000ff1e1d0290 */ /* 0x000fee000fffe0ff */
[----:B------:R-:W-:Y:S01]  /*1bc0*/  UMOV UR30, UR29 ;  /* 0x0000001d001e7c82 */ /* 0x000fe20008000000 */
[----:B-1----:R-:W-:Y:S02]  /*1bd0*/  USEL UR37, UR26, URZ, UP0 ;  /* 0x000000ff1a257287 */ /* 0x002fe40008000000 */
[----:B------:R-:W-:Y:S02]  /*1be0*/  UISETP.NE.AND UP0, UPT, UR28, UR31, UPT ;  /* 0x0000001f1c00728c */ /* 0x000fe4000bf05270 */
[----:B------:R-:W-:Y:S01]  /*1bf0*/  USEL UR36, UR27, URZ, UP2 ;  /* 0x000000ff1b247287 */ /* 0x000fe20009000000 */
[----:B------:R-:W-:Y:S06]  /*1c00*/  UMOV UR26, UR38 ;  /* 0x00000026001a7c82 */ /* 0x000fec0008000000 */
[----:B---3--:R-:W-:Y:S05]  /*1c10*/  BRA.U UP0, `(.L_x_23) ;  /* 0xfffffffd00147547 */ /* 0x008fea000b83ffff */
.L_x_18:
[----:B------:R-:W-:Y:S01]  /*1c20*/  ULEA UR4, UR38, UR22, 0x3 ;  /* 0x0000001626047291 */ /* 0x000fe2000f8e18ff */
[----:B-1----:R-:W-:Y:S01]  /*1c30*/  MOV R2, UR39 ;  /* 0x0000002700027c02 */ /* 0x002fe20008000f00 */
[----:B------:R-:W-:Y:S01]  /*1c40*/  @!P0 SYNCS.ARRIVE.TRANS64.A1T0 RZ, [UR22+0x108], RZ ;  /* 0x000108ffffff89a7 */ /* 0x000fe20008100016 */
[----:B------:R-:W-:Y:S02]  /*1c50*/  UISETP.GE.AND UP0, UPT, UR40, 0x1, UPT ;  /* 0x000000012800788c */ /* 0x000fe4000bf06270 */
[----:B------:R-:W-:-:S04]  /*1c60*/  SHF.L.U32 R2, R2, 0x1f, RZ ;  /* 0x0000001f02027819 */ /* 0x000fc800000006ff */
[----:B------:R1:W3:Y:S03]  /*1c70*/  SYNCS.PHASECHK.TRANS64.TRYWAIT P1, [UR4+0x60], R2 ;  /* 0x00006002ff0075a7 */ /* 0x0002e60008021104 */
[----:B------:R-:W-:Y:S05]  /*1c80*/  BRA.U !UP0, `(.L_x_24) ;  /* 0x00000005088c7547 */ /* 0x000fea000b800000 */
[----:B------:R-:W4:Y:S01]  /*1c90*/  LDC.64 R8, c[0x0][0x480] ;  /* 0x00012000ff087b82 */ /* 0x000f220000000a00 */
[----:B------:R-:W3:Y:S01]  /*1ca0*/  LDCU UR33, c[0x0][0x390] ;  /* 0x00007200ff2177ac */ /* 0x000ee20008000800 */
[----:B------:R-:W3:Y:S06]  /*1cb0*/  LDCU UR35, c[0x0][0x38c] ;  /* 0x00007180ff2377ac */ /* 0x000eec0008000800 */
[----:B------:R-:W4:Y:S01]  /*1cc0*/  LDC.64 R6, c[0x0][0x488] ;  /* 0x00012200ff067b82 */ /* 0x000f220000000a00 */
[----:B------:R-:W3:Y:S01]  /*1cd0*/  LDCU.64 UR14, c[0x0][0x4b8] ;  /* 0x00009700ff0e77ac */ /* 0x000ee20008000a00 */
[----:B------:R-:W-:-:S02]  /*1ce0*/  UIADD3 UR31, UPT, UPT, UR40, UR31, URZ ;  /* 0x0000001f281f7290 */ /* 0x000fc4000fffe0ff */
[----:B------:R-:W-:-:S04]  /*1cf0*/  UIADD3 UR10, UPT, UPT, UR34, 0x40, URZ ;  /* 0x00000040220a7890 */ /* 0x000fc8000fffe0ff */
[----:B-12---:R-:W1:Y:S01]  /*1d00*/  LDC.64 R2, c[0x0][0x490] ;  /* 0x00012400ff027b82 */ /* 0x006e620000000a00 */
[----:B------:R-:W-:Y:S01]  /*1d10*/  UMOV UR46, UR40 ;  /* 0x00000028002e7c82 */ /* 0x000fe20008000000 */
[----:B------:R-:W-:Y:S01]  /*1d20*/  UMOV UR24, UR38 ;  /* 0x0000002600187c82 */ /* 0x000fe20008000000 */
[----:B----4-:R-:W-:Y:S01]  /*1d30*/  IMAD.HI.U32 R9, R17, R9, RZ ;  /* 0x0000000911097227 */ /* 0x010fe200078e00ff */
[----:B------:R-:W-:-:S04]  /*1d40*/  ISETP.NE.AND P0, PT, R8, 0x1, PT ;  /* 0x000000010800780c */ /* 0x000fc80003f05270 */
[----:B------:R-:W2:Y:S01]  /*1d50*/  LDC.64 R4, c[0x0][0x4b0] ;  /* 0x00012c00ff047b82 */ /* 0x000ea20000000a00 */
[----:B------:R-:W-:-:S04]  /*1d60*/  SHF.R.U32.HI R6, RZ, R6, R9 ;  /* 0x00000006ff067219 */ /* 0x000fc80000011609 */
        /* <DEDUP_REMOVED lines=10> */
[----:B--2---:R-:W-:Y:S02]  /*1e10*/  R2UR UR8, R4 ;  /* 0x00000000040872ca */ /* 0x004fe400000e0000 */
[----:B------:R-:W-:Y:S02]  /*1e20*/  R2UR UR9, R9 ;  /* 0x00000000090972ca */ /* 0x000fe400000e0000 */
[----:B------:R-:W-:-:S06]  /*1e30*/  R2UR UR6, R5 ;  /* 0x00000000050672ca */ /* 0x000fcc00000e0000 */
[----:B------:R-:W-:Y:S01]  /*1e40*/  USEL UR29, UR4, UR29, !UP0 ;  /* 0x0000001d041d7287 */ /* 0x000fe2000c000000 */
[----:B------:R-:W2:Y:S05]  /*1e50*/  LDCU.64 UR4, c[0x0][0x4d8] ;  /* 0x00009b00ff0477ac */ /* 0x000eaa0008000a00 */
[----:B------:R-:W-:-:S04]  /*1e60*/  IMAD R14, RZ, RZ, -UR29 ;  /* 0x8000001dff0e7e24 */ /* 0x000fc8000f8e02ff */
[----:B------:R-:W-:Y:S01]  /*1e70*/  IMAD R14, R7, R14, R6 ;  /* 0x0000000e070e7224 */ /* 0x000fe200078e0206 */
[----:B-1----:R-:W-:-:S04]  /*1e80*/  R2UR UR27, R2 ;  /* 0x00000000021b72ca */ /* 0x002fc800000e0000 */
[----:B------:R-:W-:Y:S02]  /*1e90*/  R2UR UR7, R14 ;  /* 0x000000000e0772ca */ /* 0x000fe400000e0000 */
[----:B------:R-:W-:-:S07]  /*1ea0*/  R2UR UR28, R3 ;  /* 0x00000000031c72ca */ /* 0x000fce00000e0000 */
[----:B------:R-:W-:-:S06]  /*1eb0*/  UIMAD UR27, UR9, UR8, UR27 ;  /* 0x00000008091b72a4 */ /* 0x000fcc000f8e021b */
[----:B--23--:R-:W-:-:S12]  /*1ec0*/  UIMAD UR28, UR7, UR6, UR28 ;  /* 0x00000006071c72a4 */ /* 0x00cfd8000f8e021c */
.L_x_29:
[----:B--2---:R-:W-:Y:S01]  /*1ed0*/  @!P5 MOV R3, 0x4000 ;  /* 0x000040000003d802 */ /* 0x004fe20000000f00 */
[----:B------:R-:W-:Y:S01]  /*1ee0*/  ULEA UR25, UR24, UR22, 0x3 ;  /* 0x0000001618197291 */ /* 0x000fe2000f8e18ff */
[----:B---3--:R-:W-:Y:S11]  /*1ef0*/  @P1 BRA `(.L_x_25) ;  /* 0x0000000000101947 */ /* 0x008ff60003800000 */
[----:B------:R-:W-:Y:S04]  /*1f00*/  MOV R4, UR39 ;  /* 0x0000002700047c02 */ /* 0x000fe80008000f00 */
[----:B------:R-:W-:Y:S04]  /*1f10*/  SHF.L.U32 R4, R4, 0x1f, RZ ;  /* 0x0000001f04047819 */ /* 0x000fe800000006ff */
[----:B------:R-:W1:Y:S02]  /*1f20*/  SYNCS.PHASECHK.TRANS64.TRYWAIT P0, [UR25+0x60], R4 ;  /* 0x00006004ff0075a7 */ /* 0x000e640008001119 */
[----:B-1----:R-:W-:Y:S05]  /*1f30*/  @!P0 BRA `(.L_x_26) ;  /* 0x0000007400a08947 */ /* 0x002fea0003800000 */
.L_x_25:
[----:B------:R2:W-:Y:S01]  /*1f40*/  @!P5 SYNCS.ARRIVE.TRANS64 RZ, [UR25], R3 ;  /* 0x00000003ffffd9a7 */ /* 0x0005e20008000019 */
[----:B------:R-:W-:Y:S04]  /*1f50*/  BSSY.RECONVERGENT B0, `(.L_x_27) ;  /* 0x0000003000007945 */ /* 0x000fe80003800200 */
[----:B------:R-:W-:Y:S05]  /*1f60*/  @P4 BRA `(.L_x_28) ;  /* 0x0000000000044947 */ /* 0x000fea0003800000 */
[----:B------:R-:W-:Y:S05]  /*1f70*/  BPT.TRAP 0x1 ;  /* 0x000000040000795c */ /* 0x000fea0000300000 */
.L_x_28:
[----:B------:R-:W-:Y:S05]  /*1f80*/  BSYNC.RECONVERGENT B0 ;  /* 0x0000000000007941 */ /* 0x000fea0003800200 */
.L_x_27:
        /* <DEDUP_REMOVED lines=15> */
[----:B------:R-:W-:Y:S01]  /*2080*/  UIADD3 UR45, UPT, UPT, UR36, 0x1, URZ ;  /* 0x00000001242d7890 */ /* 0x000fe2000fffe0ff */
[----:B------:R1:W3:Y:S01]  /*2090*/  SYNCS.PHASECHK.TRANS64.TRYWAIT P1, [UR8+0x60], R2 ;  /* 0x00006002ff0075a7 */ /* 0x0002e20008021108 */
[----:B------:R-:W-:Y:S02]  /*20a0*/  ULEA UR8, UR24, UR22, 0xd ;  /* 0x0000001618087291 */ /* 0x000fe4000f8e68ff */
[----:B------:R-:W-:Y:S02]  /*20b0*/  UIADD3 UR50, UP0, UPT, UR42, 0x180, URZ ;  /* 0x000001802a327890 */ /* 0x000fe4000ff1e0ff */
[----:B------:R-:W-:Y:S02]  /*20c0*/  UIADD3 UR24, UPT, UPT, UR8, 0x8400, URZ ;  /* 0x0000840008187890 */ /* 0x000fe4000fffe0ff */
[----:B------:R-:W-:Y:S02]  /*20d0*/  UISETP.NE.AND UP1, UPT, UR45, UR35, UPT ;  /* 0x000000232d00728c */ /* 0x000fe4000bf25270 */
[----:B------:R-:W-:Y:S02]  /*20e0*/  UIADD3.X UR51, UPT, UPT, URZ, UR43, URZ, UP0, !UPT ;  /* 0x0000002bff337290 */ /* 0x000fe400087fe4ff */
[----:B------:R-:W-:Y:S02]  /*20f0*/  UIADD3 UR16, UPT, UPT, UR8, 0x20400, URZ ;  /* 0x0002040008107890 */ /* 0x000fe4000fffe0ff */
[----:B------:R-:W-:Y:S01]  /*2100*/  UIADD3 UR8, UPT, UPT, UR8, 0x21400, URZ ;  /* 0x0002140008087890 */ /* 0x000fe2000fffe0ff */
[----:B------:R4:W-:Y:S01]  /*2110*/  UTMALDG.4D.IM2COL [UR24], [UR52], UR54 ;  /* 0x00000018340073b4 */ /* 0x0009e20008058036 */
[----:B------:R-:W-:Y:S02]  /*2120*/  UIADD3 UR44, UPT, UPT, UR37, 0x1, URZ ;  /* 0x00000001252c7890 */ /* 0x000fe4000fffe0ff */
[----:B------:R-:W-:Y:S02]  /*2130*/  UIADD3 UR47, UPT, UPT, UR30, 0x1, URZ ;  /* 0x000000011e2f7890 */ /* 0x000fe4000fffe0ff */
[----:B------:R-:W-:Y:S02]  /*2140*/  @UP1 UIADD3 UR44, UPT, UPT, UR37, URZ, URZ ;  /* 0x000000ff252c1290 */ /* 0x000fe4000fffe0ff */
[----:B------:R-:W-:Y:S02]  /*2150*/  UIADD3 UR55, UPT, UPT, UR46, -0x1, URZ ;  /* 0xffffffff2e377890 */ /* 0x000fe4000fffe0ff */
[----:B------:R-:W-:Y:S01]  /*2160*/  UISETP.NE.AND UP0, UPT, UR44, UR33, UPT ;  /* 0x000000212c00728c */ /* 0x000fe2000bf05270 */
[----:B------:R-:W-:Y:S01]  /*2170*/  UMOV UR48, 0x0 ;  /* 0x0000000000307882 */ /* 0x000fe20000000000 */
[----:B------:R-:W-:Y:S01]  /*2180*/  UMOV UR49, 0x10000000 ;  /* 0x1000000000317882 */ /* 0x000fe20000000000 */
[----:B------:R-:W-:Y:S01]  /*2190*/  UMOV UR17, UR25 ;  /* 0x0000001900117c82 */ /* 0x000fe20008000000 */
[----:B------:R-:W-:Y:S01]  /*21a0*/  UMOV UR18, UR34 ;  /* 0x0000002200127c82 */ /* 0x000fe20008000000 */
[----:B------:R-:W-:Y:S01]  /*21b0*/  UMOV UR20, UR36 ;  /* 0x0000002400147c82 */ /* 0x000fe20008000000 */
[----:B------:R-:W-:Y:S01]  /*21c0*/  UMOV UR21, UR37 ;  /* 0x0000002500157c82 */ /* 0x000fe20008000000 */
[----:B------:R-:W-:Y:S01]  /*21d0*/  UMOV UR19, UR26 ;  /* 0x0000001a00137c82 */ /* 0x000fe20008000000 */
[----:B------:R-:W-:Y:S01]  /*21e0*/  UMOV UR12, UR36 ;  /* 0x00000024000c7c82 */ /* 0x000fe20008000000 */
[----:B------:R1:W-:Y:S02]  /*21f0*/  UTMALDG.4D [UR16], [UR50], desc[UR48] ;  /* 0x00003010320075b4 */ /* 0x0003e40008019000 */
[----:B------:R-:W-:Y:S02]  /*2200*/  @UP0 UIADD3 UR47, UPT, UPT, UR30, URZ, URZ ;  /* 0x000000ff1e2f0290 */ /* 0x000fe4000fffe0ff */
[----:B------:R-:W-:Y:S01]  /*2210*/  USEL UR36, UR45, URZ, UP1 ;  /* 0x000000ff2d247287 */ /* 0x000fe20008800000 */
[----:B------:R-:W-:Y:S01]  /*2220*/  UMOV UR13, UR37 ;  /* 0x00000025000d7c82 */ /* 0x000fe20008000000 */
[----:B------:R-:W-:Y:S01]  /*2230*/  USEL UR37, UR44, URZ, UP0 ;  /* 0x000000ff2c257287 */ /* 0x000fe20008000000 */
[----:B------:R-:W-:Y:S01]  /*2240*/  UMOV UR9, UR25 ;  /* 0x0000001900097c82 */ /* 0x000fe20008000000 */
[----:B------:R-:W-:Y:S01]  /*2250*/  UMOV UR11, UR26 ;  /* 0x0000001a000b7c82 */ /* 0x000fe20008000000 */
[----:B------:R-:W-:Y:S01]  /*2260*/  UISETP.GT.U32.AND UP0, UPT, UR46, 0x1, UPT ;  /* 0x000000012e00788c */ /* 0x000fe2000bf04070 */
[----:B------:R1:W-:Y:S01]  /*2270*/  UTMALDG.4D [UR8], [UR50], desc[UR48] ;  /* 0x00003008320075b4 */ /* 0x0003e20008019000 */
[----:B------:R-:W-:Y:S01]  /*2280*/  UMOV UR30, UR47 ;  /* 0x0000002f001e7c82 */ /* 0x000fe20008000000 */
[----:B------:R-:W-:Y:S01]  /*2290*/  UMOV UR46, UR55 ;  /* 0x00000037002e7c82 */ /* 0x000fe20008000000 */
[----:B----4-:R-:W-:Y:S05]  /*22a0*/  UMOV UR24, UR38 ;  /* 0x0000002600187c82 */ /* 0x010fea0008000000 */
[----:B-1----:R-:W-:Y:S05]  /*22b0*/  BRA.U UP0, `(.L_x_29) ;  /* 0xfffffffd00047547 */ /* 0x002fea000b83ffff */
.L_x_24:
[----:B--2---:R-:W-:Y:S01]  /*22c0*/  SHF.L.U32 R3, R13, 0x1f, RZ ;  /* 0x0000001f0d037819 */ /* 0x004fe200000006ff */
[----:B------:R-:W-:-:S03]  /*22d0*/  NOP ;  /* 0x0000000000007918 */ /* 0x000fc60000000000 */
[----:B------:R-:W2:Y:S02]  /*22e0*/  SYNCS.PHASECHK.TRANS64.TRYWAIT P0, [UR22+0x110], R3 ;  /* 0x00011003ff0075a7 */ /* 0x000ea40008001116 */
[----:B--2---:R-:W-:Y:S05]  /*22f0*/  @!P0 BRA `(.L_x_30) ;  /* 0x0000007000c88947 */ /* 0x004fea0003800000 */
.L_x_135:
[----:B------:R-:W2:Y:S01]  /*2300*/  LDS.128 R4, [UR22+0x150] ;  /* 0x00015016ff047984 */ /* 0x000ea20008000c00 */
[----:B------:R-:W-:Y:S01]  /*2310*/  UIADD3 UR4, UPT, UPT, UR22, 0x118, URZ ;  /* 0x0000011816047890 */ /* 0x000fe2000fffe0ff */
[----:B------:R-:W-:Y:S01]  /*2320*/  ISETP.GE.AND P0, PT, R40, 0x1, PT ;  /* 0x000000012800780c */ /* 0x000fe20003f06270 */
[----:B------:R-:W-:Y:S01]  /*2330*/  @!PT LDS RZ, [RZ] ;  /* 0x00000000fffff984 */ /* 0x000fe20000000800 */
[----:B------:R-:W-:Y:S01]  /*2340*/  @!PT LDS RZ, [RZ] ;  /* 0x00000000fffff984 */ /* 0x000fe20000000800 */
[----:B------:R-:W-:Y:S01]  /*2350*/  @!PT LDS RZ, [RZ] ;  /* 0x00000000fffff984 */ /* 0x000fe20000000800 */
[----:B------:R-:W-:Y:S01]  /*2360*/  @!PT LDS RZ, [RZ] ;  /* 0x00000000fffff984 */ /* 0x000fe20000000800 */
[----:B------:R1:W-:Y:S06]  /*2370*/  MEMBAR.ALL.CTA ;  /* 0x0000000000007992 */ /* 0x0003ec0000008000 */
[----:B-1----:R-:W1:Y:S01]  /*2380*/  FENCE.VIEW.ASYNC.S ;  /* 0x00000000000073c6 */ /* 0x002e620000000000 */
[----:B------:R-:W-:-:S09]  /*2390*/  UPRMT UR4, URZ, 0x654, UR4 ;  /* 0x00000654ff047896 */ /* 0x000fd20008000004 */
[----:B-1----:R-:W-:Y:S01]  /*23a0*/  SYNCS.ARRIVE.TRANS64.RED.A1T0 RZ, [UR4], RZ ;  /* 0x000000ffffff79a7 */ /* 0x002fe20008100404 */
[----:B--2---:R-:W-:-:S13]  /*23b0*/  LOP3.LUT P3, RZ, R6, 0x1, RZ, 0xc0, !PT ;  /* 0x0000000106ff7812 */ /* 0x004fda000786c0ff */
[----:B------:R-:W-:Y:S02]  /*23c0*/  @P3 MOV R12, R4 ;  /* 0x00000004000c3202 */ /* 0x000fe40000000f00 */
[----:B------:R-:W-:Y:S01]  /*23d0*/  @P3 LOP3.LUT R11, R5, 0xffff, RZ, 0xc0, !PT ;  /* 0x0000ffff050b3812 */ /* 0x000fe200078ec0ff */
[----:B------:R-:W-:Y:S06]  /*23e0*/  @!P0 BRA `(.L_x_31) ;  /* 0x0000000000b88947 */ /* 0x000fec0003800000 */
[----:B------:R-:W1:Y:S01]  /*23f0*/  LDC.64 R4, c[0x0][0xb18] ;  /* 0x0002c600ff047b82 */ /* 0x000e620000000a00 */
[----:B----4-:R-:W-:-:S07]  /*2400*/  ISETP.NE.AND P2, PT, R40, 0x1, PT ;  /* 0x000000012800780c */ /* 0x010fce0003f45270 */
[----:B------:R-:W2:Y:S08]  /*2410*/  LDC.64 R6, c[0x0][0xb10] ;  /* 0x0002c400ff067b82 */ /* 0x000eb00000000a00 */
[----:B------:R-:W4:Y:S08]  /*2420*/  LDC R8, c[0x0][0xb20] ;  /* 0x0002c800ff087b82 */ /* 0x000f300000000800 */
[----:B------:R-:W3:Y:S01]  /*2430*/  LDC R9, c[0x0][0xb0c] ;  /* 0x0002c300ff097b82 */ /* 0x000ee20000000800 */
[----:B-1----:R-:W-:Y:S01]  /*2440*/  IMAD.HI.U32 R15, R0, R5, RZ ;  /* 0x00000005000f7227 */ /* 0x002fe200078e00ff */
[----:B------:R-:W-:-:S03]  /*2450*/  ISETP.NE.AND P0, PT, R4, 0x1, PT ;  /* 0x000000010400780c */ /* 0x000fc60003f05270 */
[----:B------:R-:W-:-:S03]  /*2460*/  IMAD.HI.U32 R5, R11, R5, RZ ;  /* 0x000000050b057227 */ /* 0x000fc600078e00ff */
[----:B------:R-:W1:Y:S01]  /*2470*/  LDC.64 R2, c[0x0][0xb28] ;  /* 0x0002ca00ff027b82 */ /* 0x000e620000000a00 */
[----:B--2---:R-:W-:-:S04]  /*2480*/  IMAD.HI.U32 R16, R10, R6, RZ ;  /* 0x000000060a107227 */ /* 0x004fc800078e00ff */
[----:B------:R-:W-:Y:S01]  /*2490*/  IMAD.HI.U32 R17, R12, R6, RZ ;  /* 0x000000060c117227 */ /* 0x000fe200078e00ff */
[----:B------:R-:W-:Y:S02]  /*24a0*/  SHF.R.U32.HI R16, RZ, R7, R16 ;  /* 0x00000007ff107219 */ /* 0x000fe40000011610 */
[-C--:B----4-:R-:W-:Y:S02]  /*24b0*/  SHF.R.U32.HI R15, RZ, R8.reuse, R15 ;  /* 0x00000008ff0f7219 */ /* 0x090fe4000001160f */
[----:B------:R-:W-:Y:S02]  /*24c0*/  SHF.R.U32.HI R5, RZ, R8, R5 ;  /* 0x00000008ff057219 */ /* 0x000fe40000011605 */
[----:B------:R-:W-:Y:S02]  /*24d0*/  SEL R15, R0, R15, !P0 ;  /* 0x0000000f000f7207 */ /* 0x000fe40004000000 */
[----:B------:R-:W-:Y:S02]  /*24e0*/  SHF.R.U32.HI R17, RZ, R7, R17 ;  /* 0x00000007ff117219 */ /* 0x000fe40000011611 */
[----:B---3--:R-:W-:-:S02]  /*24f0*/  ISETP.NE.AND P1, PT, R9, 0x1, PT ;  /* 0x000000010900780c */ /* 0x008fc40003f25270 */
[----:B------:R-:W-:Y:S02]  /*2500*/  SEL R5, R11, R5, !P0 ;  /* 0x000000050b057207 */ /* 0x000fe40004000000 */
[----:B------:R-:W-:Y:S02]  /*2510*/  SEL R16, R10, R16, !P1 ;  /* 0x000000100a107207 */ /* 0x000fe40004800000 */
[----:B------:R-:W-:Y:S01]  /*2520*/  SEL R17, R12, R17, !P1 ;  /* 0x000000110c117207 */ /* 0x000fe20004800000 */
[----:B-1----:R-:W-:-:S04]  /*2530*/  IMAD.HI.U32 R14, R15, R2, RZ ;  /* 0x000000020f0e7227 */ /* 0x002fc800078e00ff */
        /* <DEDUP_REMOVED lines=10> */
[----:B------:R-:W-:-:S04]  /*25e0*/  @!P0 IMAD.HI.U32 R7, R17, R2, RZ ;  /* 0x0000000211078227 */ /* 0x000fc800078e00ff */
[----:B------:R-:W-:Y:S01]  /*25f0*/  IMAD.MOV R2, RZ, RZ, -R6 ;  /* 0x000000ffff027224 */ /* 0x000fe200078e0a06 */
[----:B------:R-:W-:Y:S02]  /*2600*/  @!P0 SHF.R.U32.HI R3, RZ, R3, R7 ;  /* 0x00000003ff038219 */ /* 0x000fe40000011607 */
[----:B------:R-:W-:Y:S01]  /*2610*/  IADD3 R7, PT, PT, -R5, RZ, RZ ;  /* 0x000000ff05077210 */ /* 0x000fe20007ffe1ff */
[----:B------:R-:W-:Y:S01]  /*2620*/  IMAD R2, R40, R2, R5 ;  /* 0x0000000228027224 */ /* 0x000fe200078e0205 */
        /* <DEDUP_REMOVED lines=10> */
.L_x_31:
[----:B------:R-:W1:Y:S02]  /*26d0*/  LDCU UR4, c[0x0][0xb30] ;  /* 0x00016600ff0477ac */ /* 0x000e640008000800 */
[----:B-1----:R-:W-:-:S09]  /*26e0*/  UISETP.NE.AND UP0, UPT, UR4, 0x1, UPT ;  /* 0x000000010400788c */ /* 0x002fd2000bf05270 */
[----:B------:R-:W-:Y:S05]  /*26f0*/  BRA.U UP0, `(.L_x_32) ;  /* 0x0000000100407547 */ /* 0x000fea000b800000 */
[----:B------:R-:W1:Y:S08]  /*2700*/  LDC.64 R4, c[0x0][0xb10] ;  /* 0x0002c400ff047b82 */ /* 0x000e700000000a00 */
[----:B------:R-:W2:Y:S08]  /*2710*/  LDC.64 R2, c[0x0][0xb18] ;  /* 0x0002c600ff027b82 */ /* 0x000eb00000000a00 */
[----:B------:R-:W3:Y:S08]  /*2720*/  LDC R6, c[0x0][0xb20] ;  /* 0x0002c800ff067b82 */ /* 0x000ef00000000800 */
[----:B------:R-:W4:Y:S01]  /*2730*/  LDC R7, c[0x0][0xb0c] ;  /* 0x0002c300ff077b82 */ /* 0x000f220000000800 */
[----:B-1----:R-:W-:-:S05]  /*2740*/  IMAD.HI.U32 R4, R12, R4, RZ ;  /* 0x000000040c047227 */ /* 0x002fca00078e00ff */
[----:B------:R-:W-:Y:S01]  /*2750*/  SHF.R.U32.HI R4, RZ, R5, R4 ;  /* 0x00000005ff047219 */ /* 0x000fe20000011604 */
[----:B--2---:R-:W-:Y:S01]  /*2760*/  IMAD.HI.U32 R3, R11, R3, RZ ;  /* 0x000000030b037227 */ /* 0x004fe200078e00ff */
[----:B------:R-:W-:-:S04]  /*2770*/  ISETP.NE.AND P0, PT, R2, 0x1, PT ;  /* 0x000000010200780c */ /* 0x000fc80003f05270 */
[----:B---3--:R-:W-:-:S04]  /*2780*/  SHF.R.U32.HI R3, RZ, R6, R3 ;  /* 0x00000006ff037219 */ /* 0x008fc80000011603 */
[----:B------:R-:W-:Y:S02]  /*2790*/  SEL R3, R11, R3, !P0 ;  /* 0x000000030b037207 */ /* 0x000fe40004000000 */
[----:B----4-:R-:W-:-:S04]  /*27a0*/  ISETP.NE.AND P1, PT, R7, 0x1, PT ;  /* 0x000000010700780c */ /* 0x010fc80003f25270 */
[----:B------:R-:W-:-:S05]  /*27b0*/  SEL R4, R12, R4, !P1 ;  /* 0x000000040c047207 */ /* 0x000fca0004800000 */
[----:B------:R-:W-:Y:S02]  /*27c0*/  IMAD.IADD R5, R3, 0x1, -R4 ;  /* 0x0000000103057824 */ /* 0x000fe400078e0a04 */
[----:B------:R-:W-:Y:S02]  /*27d0*/  IMAD.IADD R3, R4, 0x1, -R3 ;  /* 0x0000000104037824 */ /* 0x000fe400078e0a03 */
[----:B------:R-:W-:Y:S02]  /*27e0*/  IMAD R12, R5, R7, R12 ;  /* 0x00000007050c7224 */ /* 0x000fe400078e020c */
[----:B------:R-:W-:-:S07]  /*27f0*/  IMAD R11, R3, R2, R11 ;  /* 0x00000002030b7224 */ /* 0x000fce00078e020b */
.L_x_32:
[----:B------:R-:W-:Y:S01]  /*2800*/  UMOV UR28, UR31 ;  /* 0x0000001f001c7c82 */ /* 0x000fe20008000000 */
[----:B------:R-:W-:Y:S01]  /*2810*/  PLOP3.LUT P0, PT, PT, PT, PT, 0x80, 0x8 ;  /* 0x000000000008781c */ /* 0x000fe20003f0f070 */
[----:B------:R-:W-:Y:S01]  /*2820*/  IMAD.IADD R17, R12, 0x1, R91 ;  /* 0x000000010c117824 */ /* 0x000fe200078e025b */
[----:B------:R-:W-:Y:S01]  /*2830*/  LOP3.LUT R13, R13, 0x1, RZ, 0x3c, !PT ;  /* 0x000000010d0d7812 */ /* 0x000fe200078e3cff */
[----:B------:R-:W-:Y:S01]  /*2840*/  IMAD.IADD R14, R11, 0x1, R90 ;  /* 0x000000010b0e7824 */ /* 0x000fe200078e025a */
[----:B------:R-:W-:Y:S09]  /*2850*/  @P3 BRA `(.L_x_33) ;  /* 0xffffffec00303947 */ /* 0x000ff2000383ffff */
[----:B------:R-:W-:Y:S01]  /*2860*/  UIADD3 UR22, UPT, UPT, UR22, 0x60, URZ ;  /* 0x0000006016167890 */ /* 0x000fe2000fffe0ff */
[----:B------:R-:W-:-:S03]  /*2870*/  MOV R2, UR39 ;  /* 0x0000002700027c02 */ /* 0x000fc60008000f00 */
[----:B------:R-:W-:Y:S01]  /*2880*/  ULEA UR4, UR38, UR22, 0x3 ;  /* 0x0000001626047291 */ /* 0x000fe2000f8e18ff */
[----:B------:R-:W-:-:S08]  /*2890*/  SHF.L.U32 R2, R2, 0x1f, RZ ;  /* 0x0000001f02027819 */ /* 0x000fd000000006ff */
[----:B------:R-:W1:Y:S02]  /*28a0*/  SYNCS.PHASECHK.TRANS64.TRYWAIT P0, [UR4], R2 ;  /* 0x00000002ff0075a7 */ /* 0x000e640008001104 */
[----:B-1----:R-:W-:Y:S05]  /*28b0*/  @!P0 BRA `(.L_x_34) ;  /* 0x0000006c00708947 */ /* 0x002fea0003800000 */
.L_x_137:
[----:B------:R-:W-:-:S04]  /*28c0*/  UIADD3 UR6, UPT, UPT, UR38, 0x1, URZ ;  /* 0x0000000126067890 */ /* 0x000fc8000fffe0ff */
[----:B------:R-:W-:-:S04]  /*28d0*/  UISETP.NE.AND UP0, UPT, UR6, 0xc, UPT ;  /* 0x0000000c0600788c */ /* 0x000fc8000bf05270 */
[----:B------:R-:W-:Y:S02]  /*28e0*/  USEL UR5, URZ, 0x1, UP0 ;  /* 0x00000001ff057887 */ /* 0x000fe40008000000 */
[----:B------:R-:W-:Y:S02]  /*28f0*/  USEL UR6, UR6, URZ, UP0 ;  /* 0x000000ff06067287 */ /* 0x000fe40008000000 */
[----:B------:R-:W-:Y:S02]  /*2900*/  ULOP3.LUT UR5, UR39, UR5, URZ, 0x3c, !UPT ;  /* 0x0000000527057292 */ /* 0x000fe4000f8e3cff */
[----:B------:R-:W-:-:S04]  /*2910*/  ULEA UR4, UR6, UR22, 0x3 ;  /* 0x0000001606047291 */ /* 0x000fc8000f8e18ff */
[----:B-1----:R-:W-:-:S04]  /*2920*/  MOV R2, UR5 ;  /* 0x0000000500027c02 */ /* 0x002fc80008000f00 */
[----:B------:R-:W-:-:S04]  /*2930*/  SHF.L.U32 R2, R2, 0x1f, RZ ;  /* 0x0000001f02027819 */ /* 0x000fc800000006ff */
[----:B------:R-:W1:Y:S02]  /*2940*/  SYNCS.PHASECHK.TRANS64.TRYWAIT P0, [UR4], R2 ;  /* 0x00000002ff0075a7 */ /* 0x000e640008001104 */
[----:B-1----:R-:W-:Y:S05]  /*2950*/  @!P0 BRA `(.L_x_35) ;  /* 0x0000006c00608947 */ /* 0x002fea0003800000 */
.L_x_139:
        /* <DEDUP_REMOVED lines=10> */
.L_x_141:
        /* <DEDUP_REMOVED lines=10> */
.L_x_143:
        /* <DEDUP_REMOVED lines=10> */
.L_x_145:
        /* <DEDUP_REMOVED lines=10> */
.L_x_147:
        /* <DEDUP_REMOVED lines=10> */
.L_x_149:
        /* <DEDUP_REMOVED lines=10> */
.L_x_151:
        /* <DEDUP_REMOVED lines=10> */
.L_x_153:
        /* <DEDUP_REMOVED lines=10> */
.L_x_155:
        /* <DEDUP_REMOVED lines=10> */
.L_x_157:
[----:B------:R-:W-:-:S04]  /*2f00*/  UIADD3 UR6, UPT, UPT, UR6, 0x1, URZ ;  /* 0x0000000106067890 */ /* 0x000fc8000fffe0ff */
[----:B------:R-:W-:-:S04]  /*2f10*/  UISETP.NE.AND UP0, UPT, UR6, 0xc, UPT ;  /* 0x0000000c0600788c */ /* 0x000fc8000bf05270 */
[----:B------:R-:W-:Y:S02]  /*2f20*/  USEL UR4, URZ, 0x1, UP0 ;  /* 0x00000001ff047887 */ /* 0x000fe40008000000 */
[----:B------:R-:W-:Y:S02]  /*2f30*/  USEL UR6, UR6, URZ, UP0 ;  /* 0x000000ff06067287 */ /* 0x000fe40008000000 */
[----:B------:R-:W-:Y:S02]  /*2f40*/  ULOP3.LUT UR4, UR5, UR4, URZ, 0x3c, !UPT ;  /* 0x0000000405047292 */ /* 0x000fe4000f8e3cff */
[----:B------:R-:W-:-:S04]  /*2f50*/  ULEA UR6, UR6, UR22, 0x3 ;  /* 0x0000001606067291 */ /* 0x000fc8000f8e18ff */
[----:B-1----:R-:W-:Y:S02]  /*2f60*/  IMAD.U32 R2, RZ, RZ, UR4 ;  /* 0x00000004ff027e24 */ /* 0x002fe4000f8e00ff */
[----:B------:R-:W-:-:S03]  /*2f70*/  MOV R0, UR6 ;  /* 0x0000000600007c02 */ /* 0x000fc60008000f00 */
[----:B------:R-:W-:-:S07]  /*2f80*/  SHF.L.U32 R2, R2, 0x1f, RZ ;  /* 0x0000001f02027819 */ /* 0x000fce00000006ff */
.L_x_45:
[----:B-1----:R1:W2:Y:S02]  /*2f90*/  SYNCS.PHASECHK.TRANS64.TRYWAIT P0, [R0+URZ], R2 ;  /* 0x00000002000075a7 */ /* 0x0022a400080011ff */
[----:B--2---:R-:W-:Y:S05]  /*2fa0*/  @!P0 NANOSLEEP.SYNCS 0x989680 ;  /* 0x009896800000895d */ /* 0x004fea0003900000 */
[----:B------:R-:W2:Y:S02]  /*2fb0*/  @!P0 SYNCS.PHASECHK.TRANS64 P0, [R0+URZ], R2 ;  /* 0x00000002000085a7 */ /* 0x000ea400080010ff */
[----:B--2---:R-:W-:Y:S05]  /*2fc0*/  @P0 EXIT ;  /* 0x000000000000094d */ /* 0x004fea0003800000 */
[----:B------:R-:W-:Y:S05]  /*2fd0*/  BRA `(.L_x_45) ;  /* 0xfffffffc00ec7947 */ /* 0x000fea000383ffff */
.L_x_17:
[----:B------:R-:W-:-:S04]  /*2fe0*/  UISETP.NE.AND UP1, UPT, UR45, URZ, UPT ;  /* 0x000000ff2d00728c */ /* 0x000fc8000bf25270 */
[----:B------:R-:W-:-:S09]  /*2ff0*/  UISETP.NE.OR UP1, UPT, UR8, 0x1, UP1 ;  /* 0x000000010800788c */ /* 0x000fd20008f25670 */
[----:B------:R-:W-:Y:S05]  /*3000*/  BRA.U UP1, `(.L_x_46) ;  /* 0x0000000101b07547 */ /* 0x000fea000b800000 */
[----:B------:R-:W-:Y:S01]  /*3010*/  UMOV UR4, 0x400 ;  /* 0x0000040000047882 */ /* 0x000fe20000000000 */
[----:B------:R-:W-:Y:S01]  /*3020*/  HFMA2 R3, -RZ, RZ, 0, 5.9604644775390625e-08 ;  /* 0x00000001ff037431 */ /* 0x000fe200000001ff */
[----:B------:R-:W-:Y:S01]  /*3030*/  ULEA UR45, UR45, UR4, 0x18 ;  /* 0x000000042d2d7291 */ /* 0x000fe2000f8ec0ff */
[----:B------:R-:W-:Y:S01]  /*3040*/  ISETP.NE.AND P0, PT, R2, RZ, PT ;  /* 0x000000ff0200720c */ /* 0x000fe20003f05270 */
[----:B------:R-:W-:Y:S02]  /*3050*/  IMAD.MOV.U32 R8, RZ, RZ, RZ ;  /* 0x000000ffff087224 */ /* 0x000fe400078e00ff */
[----:B------:R-:W-:Y:S02]  /*3060*/  UIADD3 UR6, UPT, UPT, UR45, 0x118, URZ ;  /* 0x000001182d067890 */ /* 0x000fe4000fffe0ff */
[----:B------:R-:W-:Y:S02]  /*3070*/  UIADD3 UR7, UPT, UPT, UR45, 0x110, URZ ;  /* 0x000001102d077890 */ /* 0x000fe4000fffe0ff */
[----:B------:R-:W-:-:S12]  /*3080*/  UPRMT UR6, URZ, 0x654, UR6 ;  /* 0x00000654ff067896 */ /* 0x000fd80008000006 */
.L_x_49:
[----:B------:R-:W-:Y:S01]  /*3090*/  SHF.L.U32 R6, R3, 0x1f, RZ ;  /* 0x0000001f03067819 */ /* 0x000fe200000006ff */
[----:B------:R-:W-:Y:S02]  /*30a0*/  IMAD.U32 R4, RZ, RZ, UR7 ;  /* 0x00000007ff047e24 */ /* 0x000fe4000f8e00ff */
[----:B------:R-:W-:Y:S01]  /*30b0*/  @!P0 IMAD.MOV.U32 R5, RZ, RZ, 0x10 ;  /* 0x00000010ff058424 */ /* 0x000fe200078e00ff */
[----:B------:R-:W1:Y:S02]  /*30c0*/  SYNCS.PHASECHK.TRANS64.TRYWAIT P1, [UR45+0x118], R6 ;  /* 0x00011806ff0075a7 */ /* 0x000e64000802112d */
[----:B------:R-:W-:-:S04]  /*30d0*/  PRMT R4, R2, 0x654, R4 ;  /* 0x0000065402047816 */ /* 0x000fc80000000004 */
[----:B------:R-:W-:Y:S01]  /*30e0*/  SEL R0, R4, R0, !P0 ;  /* 0x0000000004007207 */ /* 0x000fe20004000000 */
[----:B-1----:R-:W-:Y:S06]  /*30f0*/  @!P1 BRA `(.L_x_47) ;  /* 0x0000006800689947 */ /* 0x002fec0003800000 */
.L_x_159:
[----:B------:R-:W-:Y:S01]  /*3100*/  UIADD3 UR4, UPT, UPT, UR45, 0x150, URZ ;  /* 0x000001502d047890 */ /* 0x000fe2000fffe0ff */
[----:B------:R2:W-:Y:S01]  /*3110*/  @!P0 SYNCS.ARRIVE.TRANS64.RED RZ, [R0+URZ], R5 ;  /* 0x0000000500ff89a7 */ /* 0x0005e200080004ff */
[----:B------:R-:W-:Y:S01]  /*3120*/  UIADD3 UR5, UPT, UPT, UR45, 0x110, URZ ;  /* 0x000001102d057890 */ /* 0x000fe2000fffe0ff */
[----:B------:R-:W-:-:S08]  /*3130*/  LOP3.LUT R3, R3, 0x1, RZ, 0x3c, !PT ;  /* 0x0000000103037812 */ /* 0x000fd000078e3cff */
[----:B------:R-:W-:Y:S06]  /*3140*/  UGETNEXTWORKID.BROADCAST [UR4], [UR5] ;  /* 0x00000000040073ca */ /* 0x000fec0008000100 */
[----:B--2---:R-:W-:-:S04]  /*3150*/  SHF.L.U32 R5, R8, 0x1f, RZ ;  /* 0x0000001f08057819 */ /* 0x004fc800000006ff */
[----:B------:R-:W2:Y:S02]  /*3160*/  SYNCS.PHASECHK.TRANS64.TRYWAIT P1, [UR45+0x110], R5 ;  /* 0x00011005ff0075a7 */ /* 0x000ea4000802112d */
[----:B--2---:R-:W-:Y:S05]  /*3170*/  @!P1 BRA `(.L_x_48) ;  /* 0x0000006800609947 */ /* 0x004fea0003800000 */
.L_x_161:
[----:B-1----:R-:W1:Y:S01]  /*3180*/  LDS.128 R4, [UR45+0x150] ;  /* 0x0001502dff047984 */ /* 0x002e620008000c00 */
[----:B------:R-:W-:Y:S01]  /*3190*/  LOP3.LUT R8, R8, 0x1, RZ, 0x3c, !PT ;  /* 0x0000000108087812 */ /* 0x000fe200078e3cff */
[----:B------:R-:W-:Y:S01]  /*31a0*/  @!PT LDS RZ, [RZ] ;  /* 0x00000000fffff984 */ /* 0x000fe20000000800 */
[----:B------:R-:W-:Y:S01]  /*31b0*/  @!PT LDS RZ, [RZ] ;  /* 0x00000000fffff984 */ /* 0x000fe20000000800 */
[----:B------:R-:W-:Y:S01]  /*31c0*/  @!PT LDS RZ, [RZ] ;  /* 0x00000000fffff984 */ /* 0x000fe20000000800 */
[----:B------:R-:W-:Y:S01]  /*31d0*/  @!PT LDS RZ, [RZ] ;  /* 0x00000000fffff984 */ /* 0x000fe20000000800 */
[----:B------:R2:W-:Y:S06]  /*31e0*/  MEMBAR.ALL.CTA ;  /* 0x0000000000007992 */ /* 0x0005ec0000008000 */
[----:B--2---:R-:W2:Y:S02]  /*31f0*/  FENCE.VIEW.ASYNC.S ;  /* 0x00000000000073c6 */ /* 0x004ea40000000000 */
[----:B--2---:R-:W-:Y:S01]  /*3200*/  SYNCS.ARRIVE.TRANS64.RED.A1T0 RZ, [UR6], RZ ;  /* 0x000000ffffff79a7 */ /* 0x004fe20008100406 */
[----:B-1----:R-:W-:-:S13]  /*3210*/  LOP3.LUT P1, RZ, R6, 0x1, RZ, 0xc0, !PT ;  /* 0x0000000106ff7812 */ /* 0x002fda000782c0ff */
[----:B------:R-:W-:Y:S05]  /*3220*/  @P1 BRA `(.L_x_49) ;  /* 0xfffffffc00981947 */ /* 0x000fea000383ffff */
[----:B------:R-:W-:-:S04]  /*3230*/  SHF.L.U32 R0, R3, 0x1f, RZ ;  /* 0x0000001f03007819 */ /* 0x000fc800000006ff */
[----:B------:R-:W1:Y:S02]  /*3240*/  SYNCS.PHASECHK.TRANS64 P0, [UR45+0x118], R0 ;  /* 0x00011800ff0075a7 */ /* 0x000e64000800102d */
[----:B-1----:R-:W-:Y:S05]  /*3250*/  @P0 EXIT ;  /* 0x000000000000094d */ /* 0x002fea0003800000 */
[----:B------:R-:W-:-:S07]  /*3260*/  MOV R0, UR45 ;  /* 0x0000002d00007c02 */ /* 0x000fce0008000f00 */
.L_x_50:
[----:B-1----:R-:W-:-:S04]  /*3270*/  SHF.L.U32 R2, R3, 0x1f, RZ ;  /* 0x0000001f03027819 */ /* 0x002fc800000006ff */
[----:B------:R1:W2:Y:S03]  /*3280*/  SYNCS.PHASECHK.TRANS64.TRYWAIT P0, [R0+URZ+0x118], R2 ;  /* 0x00011802000075a7 */ /* 0x0002a600080011ff */
[----:B--2---:R-:W-:Y:S05]  /*3290*/  @!P0 NANOSLEEP.SYNCS 0x989680 ;  /* 0x009896800000895d */ /* 0x004fea0003900000 */
[----:B------:R-:W2:Y:S02]  /*32a0*/  @!P0 SYNCS.PHASECHK.TRANS64 P0, [R0+URZ+0x118], R2 ;  /* 0x00011802000085a7 */ /* 0x000ea400080010ff */
[----:B--2---:R-:W-:Y:S05]  /*32b0*/  @P0 EXIT ;  /* 0x000000000000094d */ /* 0x004fea0003800000 */
[----:B------:R-:W-:Y:S05]  /*32c0*/  BRA `(.L_x_50) ;  /* 0xfffffffc00e87947 */ /* 0x000fea000383ffff */
.L_x_46:
[----:B------:R-:W-:-:S09]  /*32d0*/  UISETP.NE.AND UP1, UPT, UR8, URZ, UPT ;  /* 0x000000ff0800728c */ /* 0x000fd2000bf25270 */
[----:B------:R-:W-:Y:S05]  /*32e0*/  BRA.U UP1, `(.L_x_51) ;  /* 0x0000000d013c7547 */ /* 0x000fea000b800000 */
[----:B------:R-:W-:Y:S01]  /*32f0*/  UMOV UR4, 0x40 ;  /* 0x0000004000047882 */ /* 0x000fe20000000000 */
[----:B------:R-:W-:Y:S01]  /*3300*/  NOP ;  /* 0x0000000000007918 */ /* 0x000fe20000000000 */
[----:B------:R-:W-:Y:S01]  /*3310*/  ULEA UR4, UR45, UR4, 0x18 ;  /* 0x000000042d047291 */ /* 0x000fe2000f8ec0ff */
[----:B------:R-:W-:Y:S02]  /*3320*/  UMOV UR5, 0x400 ;  /* 0x0000040000057882 */ /* 0x000fe40000000000 */
[----:B------:R-:W-:-:S06]  /*3330*/  ULEA UR45, UR45, UR5, 0x18 ;  /* 0x000000052d2d7291 */ /* 0x000fcc000f8ec0ff */
[----:B------:R-:W1:Y:S02]  /*3340*/  LDS.U8 R0, [UR4+0x1c] ;  /* 0x00001c04ff007984 */ /* 0x000e640008000000 */
[----:B-1----:R-:W-:-:S13]  /*3350*/  ISETP.NE.AND P0, PT, R0, RZ, PT ;  /* 0x000000ff0000720c */ /* 0x002fda0003f05270 */
[----:B------:R-:W-:Y:S05]  /*3360*/  @P0 BRA `(.L_x_52) ;  /* 0x0000000000580947 */ /* 0x000fea0003800000 */
[----:B------:R-:W-:-:S13]  /*3370*/  ELECT P0, URZ, PT ;  /* 0x0000000000ff782f */ /* 0x000fda0003800000 */
[----:B------:R-:W-:Y:S05]  /*3380*/  @!P0 BRA `(.L_x_53) ;  /* 0x0000000000608947 */ /* 0x000fea0003800000 */
[----:B------:R-:W-:Y:S01]  /*3390*/  UMOV UR5, 0x10 ;  /* 0x0000001000057882 */ /* 0x000fe20000000000 */
[----:B------:R-:W-:Y:S01]  /*33a0*/  HFMA2 R0, -RZ, RZ, 0, 5.9604644775390625e-08 ;  /* 0x00000001ff007431 */ /* 0x000fe200000001ff */
[----:B------:R-:W-:-:S03]  /*33b0*/  MOV R2, 0xffff ;  /* 0x0000ffff00027802 */ /* 0x000fc60000000f00 */
[----:B------:R-:W-:Y:S04]  /*33c0*/  DEPBAR.LE SB1, 0x36 ;  /* 0x00009d800000791a */ /* 0x000fe80000000000 */
[----:B------:R-:W1:Y:S02]  /*33d0*/  UTCATOMSWS.FIND_AND_SET.ALIGN UP0, UR5, UR5 ;  /* 0x00000005000575e3 */ /* 0x000e640008000800 */
[----:B-1----:R-:W-:Y:S01]  /*33e0*/  MOV R3, UR5 ;  /* 0x0000000500037c02 */ /* 0x002fe20008000f00 */
[----:B------:R-:W-:Y:S06]  /*33f0*/  BRA.U UP0, `(.L_x_54) ;  /* 0x0000000100187547 */ /* 0x000fec000b800000 */
.L_x_55:
[----:B------:R-:W-:Y:S05]  /*3400*/  NANOSLEEP 0x64 ;  /* 0x000000640000795d */ /* 0x000fea0003800000 */
[----:B------:R-:W-:-:S05]  /*3410*/  UMOV UR5, 0x10 ;  /* 0x0000001000057882 */ /* 0x000fca0000000000 */
[----:B------:R-:W-:Y:S04]  /*3420*/  DEPBAR.LE SB1, 0x36 ;  /* 0x00009d800000791a */ /* 0x000fe80000000000 */
[----:B------:R-:W1:Y:S02]  /*3430*/  UTCATOMSWS.FIND_AND_SET.ALIGN UP0, UR5, UR5 ;  /* 0x00000005000575e3 */ /* 0x000e640008000800 */
[----:B-1----:R-:W-:Y:S01]  /*3440*/  MOV R3, UR5 ;  /* 0x0000000500037c02 */ /* 0x002fe20008000f00 */
[----:B------:R-:W-:Y:S05]  /*3450*/  BRA.U !UP0, `(.L_x_55) ;  /* 0xfffffffd08e87547 */ /* 0x000fea000b83ffff */
.L_x_54:
[-C--:B------:R-:W-:Y:S02]  /*3460*/  SHF.L.U32 R2, R2, R3.reuse, RZ ;  /* 0x0000000302027219 */ /* 0x080fe400000006ff */
[----:B------:R-:W-:Y:S01]  /*3470*/  SHF.L.U32 R0, R0, R3, RZ ;  /* 0x0000000300007219 */ /* 0x000fe200000006ff */
[----:B------:R-:W-:Y:S02]  /*3480*/  IMAD.SHL.U32 R3, R3, 0x20, RZ ;  /* 0x0000002003037824 */ /* 0x000fe400078e00ff */
[----:B------:R1:W-:Y:S04]  /*3490*/  ATOMS.OR RZ, [UR4+0x14], R2 ;  /* 0x00001402ffff798c */ /* 0x0003e8000b000004 */
[----:B------:R1:W-:Y:S04]  /*34a0*/  ATOMS.OR RZ, [UR4+0x18], R0 ;  /* 0x00001800ffff798c */ /* 0x0003e8000b000004 */
[----:B------:R1:W-:Y:S01]  /*34b0*/  STS [UR45+0x160], R3 ;  /* 0x00016003ff007988 */ /* 0x0003e2000800082d */
[----:B------:R-:W-:Y:S05]  /*34c0*/  BRA `(.L_x_53) ;  /* 0x0000000000107947 */ /* 0x000fea0003800000 */
.L_x_52:
[----:B------:R-:W-:Y:S02]  /*34d0*/  MOV R0, 0xffffffff ;  /* 0xffffffff00007802 */ /* 0x000fe40000000f00 */
[----:B------:R-:W-:-:S03]  /*34e0*/  MOV R2, 0x3510 ;  /* 0x0000351000027802 */ /* 0x000fc60000000f00 */
[----:B------:R1:W-:Y:S04]  /*34f0*/  STS [UR45+0x160], R0 ;  /* 0x00016000ff007988 */ /* 0x0003e8000800082d */
[----:B-1-3-5:R-:W-:Y:S05]  /*3500*/  CALL.REL.NOINC `($__internal_1_$__cuda_sm10x_tcgen05_guardrail_trap_phase_invalid_during_alloc) ;  /* 0x0000006c00707944 */ /* 0x02afea0003c00000 */
.L_x_53:
[----:B------:R-:W-:Y:S05]  /*3510*/  WARPSYNC.ALL ;  /* 0x0000000000007948 */ /* 0x000fea0003800000 */
[----:B------:R-:W2:Y:S01]  /*3520*/  S2UR UR6, SR_CgaCtaId ;  /* 0x00000000000679c3 */ /* 0x000ea20000008800 */
[----:B------:R-:W-:Y:S01]  /*3530*/  UMOV UR4, 0x400 ;  /* 0x0000040000047882 */ /* 0x000fe20000000000 */
[----:B------:R-:W-:-:S06]  /*3540*/  NOP ;  /* 0x0000000000007918 */ /* 0x000fcc0000000000 */
[----:B------:R-:W-:Y:S06]  /*3550*/  BAR.ARV 0x6, 0xa0 ;  /* 0x0182800000007b1d */ /* 0x000fec0000002000 */
[----:B------:R-:W-:Y:S01]  /*3560*/  IMAD.MOV.U32 R8, RZ, RZ, 0x1 ;  /* 0x00000001ff087424 */ /* 0x000fe200078e00ff */
[----:B------:R-:W-:Y:S01]  /*3570*/  UMOV UR15, URZ ;  /* 0x000000ff000f7c82 */ /* 0x000fe20008000000 */
[----:B------:R-:W-:Y:S01]  /*3580*/  UMOV UR14, URZ ;  /* 0x000000ff000e7c82 */ /* 0x000fe20008000000 */
[----:B------:R-:W-:Y:S01]  /*3590*/  UMOV UR20, 0x0 ;  /* 0x0000000000147882 */ /* 0x000fe20000000000 */
[----:B------:R-:W-:Y:S01]  /*35a0*/  UMOV UR21, 0x8210490 ;  /* 0x0821049000157882 */ /* 0x000fe20000000000 */
[----:B------:R-:W-:Y:S01]  /*35b0*/  UMOV UR18, 0x0 ;  /* 0x0000000000127882 */ /* 0x000fe20000000000 */
[----:B------:R-:W-:Y:S01]  /*35c0*/  UMOV UR19, 0x8210490 ;  /* 0x0821049000137882 */ /* 0x000fe20000000000 */
[----:B--2---:R-:W-:Y:S01]  /*35d0*/  ULEA UR6, UR6, UR4, 0x18 ;  /* 0x0000000406067291 */ /* 0x004fe2000f8ec0ff */
[----:B------:R-:W2:Y:S03]  /*35e0*/  LDCU.64 UR4, c[0x0][0x388] ;  /* 0x00007100ff0477ac */ /* 0x000ea60008000a00 */
[----:B------:R-:W-:-:S02]  /*35f0*/  UIADD3 UR9, UPT, UPT, UR6, 0x8400, URZ ;  /* 0x0000840006097890 */ /* 0x000fc4000fffe0ff */
[----:B------:R-:W-:-:S03]  /*3600*/  UIADD3 UR10, UPT, UPT, UR6, 0x20400, URZ ;  /* 0x00020400060a7890 */ /* 0x000fc6000fffe0ff */
[----:B------:R-:W1:Y:S01]  /*3610*/  LDS R9, [UR6+0x160] ;  /* 0x00016006ff097984 */ /* 0x000e620008000800 */
[----:B------:R-:W-:Y:S02]  /*3620*/  USHF.R.U32.HI UR9, URZ, 0x4, UR9 ;  /* 0x00000004ff097899 */ /* 0x000fe40008011609 */
[----:B------:R-:W-:Y:S02]  /*3630*/  USHF.R.U32.HI UR10, URZ, 0x4, UR10 ;  /* 0x00000004ff0a7899 */ /* 0x000fe4000801160a */
[----:B------:R-:W-:Y:S02]  /*3640*/  ULOP3.LUT UR9, UR9, 0x3fff, URZ, 0xc0, !UPT ;  /* 0x00003fff09097892 */ /* 0x000fe4000f8ec0ff */
[----:B------:R-:W-:Y:S02]  /*3650*/  ULOP3.LUT UR10, UR10, 0x3fff, URZ, 0xc0, !UPT ;  /* 0x00003fff0a0a7892 */ /* 0x000fe4000f8ec0ff */
[----:B------:R-:W-:Y:S02]  /*3660*/  ULOP3.LUT UR9, UR9, 0x10000, URZ, 0xfc, !UPT ;  /* 0x0001000009097892 */ /* 0x000fe4000f8efcff */
[----:B--2---:R-:W-:-:S02]  /*3670*/  UIADD3 UR4, UPT, UPT, UR4, 0x1f, URZ ;  /* 0x0000001f04047890 */ /* 0x004fc4000fffe0ff */
[----:B------:R-:W-:Y:S02]  /*3680*/  ULOP3.LUT UR10, UR10, 0x1000000, URZ, 0xfc, !UPT ;  /* 0x010000000a0a7892 */ /* 0x000fe4000f8efcff */
[----:B------:R-:W-:-:S04]  /*3690*/  USHF.R.S32.HI UR7, URZ, 0x1f, UR4 ;  /* 0x0000001fff077899 */ /* 0x000fc80008011404 */
[----:B------:R-:W-:-:S03]  /*36a0*/  ULEA.HI UR7, UR7, UR4, URZ, 0x5 ;  /* 0x0000000407077291 */ /* 0x000fc6000f8f28ff */
[----:B------:R-:W2:Y:S01]  /*36b0*/  LDCU UR4, c[0x0][0x390] ;  /* 0x00007200ff0477ac */ /* 0x000ea20008000800 */
[----:B------:R-:W-:-:S04]  /*36c0*/  USHF.R.S32.HI UR7, URZ, 0x5, UR7 ;  /* 0x00000005ff077899 */ /* 0x000fc80008011407 */
[----:B------:R-:W-:Y:S02]  /*36d0*/  UIMAD UR7, UR7, UR5, URZ ;  /* 0x00000005070772a4 */ /* 0x000fe4000f8e02ff */
[----:B------:R-:W-:-:S04]  /*36e0*/  UIADD3 UR5, UPT, UPT, UR6, 0x118, URZ ;  /* 0x0000011806057890 */ /* 0x000fc8000fffe0ff */
[----:B------:R-:W-:Y:S01]  /*36f0*/  UPRMT UR5, URZ, 0x654, UR5 ;  /* 0x00000654ff057896 */ /* 0x000fe20008000005 */
[C---:B-1----:R-:W-:Y:S01]  /*3700*/  VIADD R3, R9.reuse, 0x80 ;  /* 0x0000008009037836 */ /* 0x042fe20000000000 */
[----:B------:R-:W-:Y:S01]  /*3710*/  LOP3.LUT R2, R9, 0xffff, RZ, 0xc0, !PT ;  /* 0x0000ffff09027812 */ /* 0x000fe200078ec0ff */
[----:B--2---:R-:W-:-:S03]  /*3720*/  UIMAD UR4, UR7, UR4, URZ ;  /* 0x00000004070472a4 */ /* 0x004fc6000f8e02ff */
[----:B------:R-:W-:Y:S01]  /*3730*/  LOP3.LUT R3, R3, 0xffff, RZ, 0xc0, !PT ;  /* 0x0000ffff03037812 */ /* 0x000fe200078ec0ff */
[----:B------:R-:W-:Y:S02]  /*3740*/  UIADD3 UR16, UPT, UPT, UR4, -0x1, URZ ;  /* 0xffffffff04107890 */ /* 0x000fe4000fffe0ff */
[----:B------:R-:W-:Y:S02]  /*3750*/  UISETP.GE.AND UP2, UPT, UR4, 0x1, UPT ;  /* 0x000000010400788c */ /* 0x000fe4000bf46270 */
[----:B------:R1:W-:Y:S02]  /*3760*/  STL.64 [R1], R2 ;  /* 0x0000000201007387 */ /* 0x0003e40000100a00 */
[----:B-1----:R-:W-:-:S07]  /*3770*/  CS2R R2, SRZ ;  /* 0x0000000000027805 */ /* 0x002fce000001ff00 */
.L_x_62:
[----:B-1----:R-:W-:-:S04]  /*3780*/  SHF.L.U32 R4, R3, 0x1f, RZ ;  /* 0x0000001f03047819 */ /* 0x002fc800000006ff */
[----:B------:R-:W1:Y:S02]  /*3790*/  SYNCS.PHASECHK.TRANS64.TRYWAIT P0, [UR6+0x110], R4 ;  /* 0x00011004ff0075a7 */ /* 0x000e640008001106 */
[----:B-12---:R-:W-:Y:S05]  /*37a0*/  @!P0 BRA `(.L_x_56) ;  /* 0x0000006000ec8947 */ /* 0x006fea0003800000 */
.L_x_163:
[----:B-1----:R-:W1:Y:S01]  /*37b0*/  LDS.128 R4, [UR6+0x150] ;  /* 0x00015006ff047984 */ /* 0x002e620008000c00 */
[----:B------:R-:W-:Y:S01]  /*37c0*/  ULEA UR8, UR15, UR6, 0x3 ;  /* 0x000000060f087291 */ /* 0x000fe2000f8e18ff */
[----:B------:R-:W-:Y:S01]  /*37d0*/  SHF.L.U32 R0, R8, 0x1f, RZ ;  /* 0x0000001f08007819 */ /* 0x000fe200000006ff */
[----:B------:R-:W-:Y:S01]  /*37e0*/  @!PT LDS RZ, [RZ] ;  /* 0x00000000fffff984 */ /* 0x000fe20000000800 */
[----:B------:R-:W-:Y:S01]  /*37f0*/  @!PT LDS RZ, [RZ] ;  /* 0x00000000fffff984 */ /* 0x000fe20000000800 */
[----:B------:R-:W-:Y:S01]  /*3800*/  @!PT LDS RZ, [RZ] ;  /* 0x00000000fffff984 */ /* 0x000fe20000000800 */
[----:B------:R-:W-:Y:S01]  /*3810*/  @!PT LDS RZ, [RZ] ;  /* 0x00000000fffff984 */ /* 0x000fe20000000800 */
[----:B------:R2:W-:Y:S06]  /*3820*/  MEMBAR.ALL.CTA ;  /* 0x0000000000007992 */ /* 0x0005ec0000008000 */
[----:B--2---:R-:W2:Y:S02]  /*3830*/  FENCE.VIEW.ASYNC.S ;  /* 0x00000000000073c6 */ /* 0x004ea40000000000 */
[----:B--2---:R-:W-:Y:S01]  /*3840*/  SYNCS.ARRIVE.TRANS64.RED.A1T0 RZ, [UR5], RZ ;  /* 0x000000ffffff79a7 */ /* 0x004fe20008100405 */
[----:B------:R-:W2:Y:S01]  /*3850*/  SYNCS.PHASECHK.TRANS64.TRYWAIT P0, [UR8+0x130], R0 ;  /* 0x00013000ff0075a7 */ /* 0x000ea20008001108 */
[----:B-1----:R-:W-:Y:S01]  /*3860*/  LOP3.LUT P2, RZ, R6, 0x1, RZ, 0xc0, !PT ;  /* 0x0000000106ff7812 */ /* 0x002fe2000784c0ff */
[----:B--2---:R-:W-:-:S12]  /*3870*/  @!P0 BRA `(.L_x_57) ;  /* 0x0000006000d08947 */ /* 0x004fd80003800000 */
.L_x_165:
[----:B------:R-:W-:Y:S05]  /*3880*/  BRA.U !UP2, `(.L_x_58) ;  /* 0x000000010ac47547 */ /* 0x000fea000b800000 */
[----:B-1----:R-:W-:Y:S01]  /*3890*/  IMAD.U32 R0, RZ, RZ, UR15 ;  /* 0x0000000fff007e24 */ /* 0x002fe2000f8e00ff */
[----:B------:R-:W-:-:S04]  /*38a0*/  ULEA UR4, UR14, UR6, 0x3 ;  /* 0x000000060e047291 */ /* 0x000fc8000f8e18ff */
[----:B------:R-:W-:-:S05]  /*38b0*/  LEA R0, R0, R1, 0x2 ;  /* 0x0000000100007211 */ /* 0x000fca00078e10ff */
[----:B------:R1:W5:Y:S01]  /*38c0*/  LDL R4, [R0] ;  /* 0x0000000000047983 */ /* 0x0003620000100800 */
[----:B------:R-:W-:Y:S01]  /*38d0*/  UPLOP3.LUT UP3, UPT, UPT, UPT, UPT, 0x40, 0x4 ;  /* 0x000000000004789c */ /* 0x000fe20003f6e870 */
[----:B------:R-:W-:Y:S01]  /*38e0*/  UMOV UR13, UR16 ;  /* 0x00000010000d7c82 */ /* 0x000fe20008000000 */
[----:B------:R-:W-:Y:S01]  /*38f0*/  UMOV UR12, UR14 ;  /* 0x0000000e000c7c82 */ /* 0x000fe20008000000 */
[----:B-1----:R-:W-:-:S04]  /*3900*/  SHF.L.U32 R0, R2, 0x1f, RZ ;  /* 0x0000001f02007819 */ /* 0x002fc800000006ff */
[----:B------:R1:W2:Y:S04]  /*3910*/  SYNCS.PHASECHK.TRANS64.TRYWAIT P1, [UR4], R0 ;  /* 0x00000000ff0075a7 */ /* 0x0002a80008021104 */
.L_x_61:
[----:B------:R-:W-:Y:S01]  /*3920*/  ULEA UR7, UR12, UR6, 0x3 ;  /* 0x000000060c077291 */ /* 0x000fe2000f8e18ff */
[----:B-12-4-:R-:W-:Y:S11]  /*3930*/  @P1 BRA `(.L_x_59) ;  /* 0x00000000000c1947 */ /* 0x016ff60003800000 */
[----:B------:R-:W-:Y:S04]  /*3940*/  SHF.L.U32 R5, R2, 0x1f, RZ ;  /* 0x0000001f02057819 */ /* 0x000fe800000006ff */
[----:B------:R-:W2:Y:S02]  /*3950*/  SYNCS.PHASECHK.TRANS64.TRYWAIT P0, [UR7], R5 ;  /* 0x00000005ff0075a7 */ /* 0x000ea40008001107 */
[----:B--2---:R-:W-:Y:S05]  /*3960*/  @!P0 BRA `(.L_x_60) ;  /* 0x0000006000ac8947 */ /* 0x004fea0003800000 */
.L_x_59:
[----:B------:R-:W-:Y:S01]  /*3970*/  UISETP.NE.AND UP0, UPT, UR13, URZ, UPT ;  /* 0x000000ff0d00728c */ /* 0x000fe2000bf05270 */
[----:B------:R-:W-:Y:S01]  /*3980*/  PLOP3.LUT P1, PT, PT, PT, PT, 0x80, 0x8 ;  /* 0x000000000008781c */ /* 0x000fe20003f2f070 */
[----:B------:R-:W-:Y:S02]  /*3990*/  UIADD3 UR14, UPT, UPT, UR12, 0x1, URZ ;  /* 0x000000010c0e7890 */ /* 0x000fe4000fffe0ff */
[----:B------:R-:W-:Y:S02]  /*39a0*/  ULEA UR22, UR12, UR10, 0x9 ;  /* 0x0000000a0c167291 */ /* 0x000fe4000f8e48ff */
[----:B------:R-:W-:Y:S01]  /*39b0*/  UISETP.NE.AND UP1, UPT, UR14, 0xc, UPT ;  /* 0x0000000c0e00788c */ /* 0x000fe2000bf25270 */
[----:B------:R-:W-:Y:S01]  /*39c0*/  PLOP3.LUT P0, PT, PT, PT, UP0, 0x80, 0x8 ;  /* 0x000000000008781c */ /* 0x000fe20003f0f008 */
[----:B------:R-:W-:Y:S02]  /*39d0*/  ULEA UR24, UR12, UR9, 0x9 ;  /* 0x000000090c187291 */ /* 0x000fe4000f8e48ff */
[----:B------:R-:W-:Y:S02]  /*39e0*/  USEL UR11, URZ, 0x1, UP1 ;  /* 0x00000001ff0b7887 */ /* 0x000fe40008800000 */
[----:B------:R-:W-:Y:S02]  /*39f0*/  USEL UR14, UR14, URZ, UP1 ;  /* 0x000000ff0e0e7287 */ /* 0x000fe40008800000 */
[----:B------:R-:W-:Y:S02]  /*3a00*/  UIADD3 UR26, UPT, UPT, UR22, 0x80, URZ ;  /* 0x00000080161a7890 */ /* 0x000fe4000fffe0ff */
[----:B------:R-:W-:Y:S01]  /*3a10*/  @UP0 ULEA UR4, UR14, UR6, 0x3 ;  /* 0x000000060e040291 */ /* 0x000fe2000f8e18ff */
[----:B------:R-:W-:Y:S01]  /*3a20*/  LOP3.LUT R2, R2, UR11, RZ, 0x3c, !PT ;  /* 0x0000000b02027c12 */ /* 0x000fe2000f8e3cff */
[----:B------:R-:W-:Y:S02]  /*3a30*/  UIADD3 UR28, UPT, UPT, UR24, 0x2, URZ ;  /* 0x00000002181c7890 */ /* 0x000fe4000fffe0ff */
[----:B------:R-:W-:Y:S01]  /*3a40*/  UIADD3 UR17, UPT, UPT, UR7, 0x60, URZ ;  /* 0x0000006007117890 */ /* 0x000fe2000fffe0ff */
[----:B-1----:R-:W-:Y:S01]  /*3a50*/  @P0 SHF.L.U32 R0, R2, 0x1f, RZ ;  /* 0x0000001f02000819 */ /* 0x002fe200000006ff */
[----:B------:R-:W-:Y:S01]  /*3a60*/  UIADD3 UR7, UPT, UPT, UR13, 0x1, URZ ;  /* 0x000000010d077890 */ /* 0x000fe2000fffe0ff */
[----:B------:R-:W-:Y:S02]  /*3a70*/  UMOV UR23, 0x40004040 ;  /* 0x4000404000177882 */ /* 0x000fe40000000000 */
[----:B------:R4:W1:Y:S01]  /*3a80*/  @P0 SYNCS.PHASECHK.TRANS64.TRYWAIT P1, [UR4], R0 ;  /* 0x00000000ff0005a7 */ /* 0x0008620008021104 */
[----:B------:R-:W-:Y:S11]  /*3a90*/  ELECT P0, URZ, PT ;  /* 0x0000000000ff782f */ /* 0x000ff60003800000 */
[----:B------:R-:W-:Y:S02]  /*3aa0*/  @!UPT UIADD3 URZ, UPT, UPT, URZ, URZ, URZ ;  /* 0x000000fffffff290 */ /* 0x000fe4000fffe0ff */
[C---:B-----5:R-:W-:Y:S02]  /*3ab0*/  @P0 R2UR.BROADCAST UR11, R4.reuse ;  /* 0x00000000040b02ca */ /* 0x060fe400008e0000 */
[----:B------:R-:W-:Y:S11]  /*3ac0*/  ELECT P0, URZ, PT ;  /* 0x0000000000ff782f */ /* 0x000ff60003800000 */
[----:B------:R-:W-:Y:S02]  /*3ad0*/  @!UPT UIADD3 URZ, UPT, UPT, URZ, URZ, URZ ;  /* 0x000000fffffff290 */ /* 0x000fe4000fffe0ff */
[----:B------:R-:W-:Y:S01]  /*3ae0*/  @P0 R2UR.BROADCAST UR4, R4 ;  /* 0x00000000040402ca */ /* 0x000fe200008e0000 */
[----:B------:R-:W-:Y:S02]  /*3af0*/  UISETP.GT.U32.AND UP0, UPT, UR7, 0x1, UPT ;  /* 0x000000010700788c */ /* 0x000fe4000bf04070 */
[----:B------:R-:W-:Y:S01]  /*3b00*/  UIADD3 UR13, UPT, UPT, UR13, -0x1, URZ ;  /* 0xffffffff0d0d7890 */ /* 0x000fe2000fffe0ff */
[----:B------:R-:W-:Y:S01]  /*3b10*/  UMOV UR25, 0x80004020 ;  /* 0x8000402000197882 */ /* 0x000fe20000000000 */
[----:B------:R-:W-:Y:S01]  /*3b20*/  UMOV UR27, 0x40004040 ;  /* 0x40004040001b7882 */ /* 0x000fe20000000000 */
[----:B------:R-:W-:Y:S01]  /*3b30*/  UMOV UR29, 0x80004020 ;  /* 0x80004020001d7882 */ /* 0x000fe20000000000 */
[----:B------:R-:W-:Y:S01]  /*3b40*/  UMOV UR12, UR14 ;  /* 0x0000000e000c7c82 */ /* 0x000fe20008000000 */
[----:B------:R4:W-:Y:S01]  /*3b50*/  UTCHMMA gdesc[UR24], gdesc[UR22], tmem[UR11], tmem[UR20], idesc[UR21], UP3 ;  /* 0x00ff1416180075ea */ /* 0x0009e2000980000b */
[----:B------:R-:W-:Y:S04]  /*3b60*/  UPLOP3.LUT UP3, UPT, UPT, UPT, UPT, 0x80, 0x8 ;  /* 0x000000000008789c */ /* 0x000fe80003f6f070 */
[----:B------:R4:W-:Y:S01]  /*3b70*/  UTCHMMA gdesc[UR28], gdesc[UR26], tmem[UR4], tmem[UR18], idesc[UR19], UPT ;  /* 0x00ff121a1c0075ea */ /* 0x0009e2000b800004 */
[----:B------:R4:W-:Y:S01]  /*3b80*/  UTCBAR [UR17], URZ ;  /* 0x000000ff110073e9 */ /* 0x0009e200080000ff */
[----:B------:R-:W-:Y:S05]  /*3b90*/  BRA.U UP0, `(.L_x_61) ;  /* 0xfffffffd00607547 */ /* 0x000fea000b83ffff */
.L_x_58:
[----:B------:R-:W-:Y:S01]  /*3ba0*/  UIADD3 UR15, UPT, UPT, UR15, 0x1, URZ ;  /* 0x000000010f0f7890 */ /* 0x000fe2000fffe0ff */
[----:B------:R-:W-:Y:S01]  /*3bb0*/  LOP3.LUT R3, R3, 0x1, RZ, 0x3c, !PT ;  /* 0x0000000103037812 */ /* 0x000fe200078e3cff */
[----:B------:R-:W-:Y:S02]  /*3bc0*/  UIADD3 UR8, UPT, UPT, UR8, 0x120, URZ ;  /* 0x0000012008087890 */ /* 0x000fe4000fffe0ff */
[----:B------:R-:W-:-:S04]  /*3bd0*/  UISETP.NE.AND UP0, UPT, UR15, 0x2, UPT ;  /* 0x000000020f00788c */ /* 0x000fc8000bf05270 */
[----:B----4-:R-:W-:Y:S02]  /*3be0*/  USEL UR4, URZ, 0x1, UP0 ;  /* 0x00000001ff047887 */ /* 0x010fe40008000000 */
[----:B------:R-:W-:Y:S01]  /*3bf0*/  USEL UR15, UR15, URZ, UP0 ;  /* 0x000000ff0f0f7287 */ /* 0x000fe20008000000 */
[----:B------:R2:W-:Y:S03]  /*3c00*/  UTCBAR [UR8], URZ ;  /* 0x000000ff080073e9 */ /* 0x0005e600080000ff */
[----:B------:R-:W-:Y:S01]  /*3c10*/  LOP3.LUT R8, R8, UR4, RZ, 0x3c, !PT ;  /* 0x0000000408087c12 */ /* 0x000fe2000f8e3cff */
[----:B------:R-:W-:Y:S07]  /*3c20*/  @P2 BRA `(.L_x_62) ;  /* 0xfffffff800d42947 */ /* 0x000fee000383ffff */
[----:B------:R-:W4:Y:S01]  /*3c30*/  S2UR UR4, SR_CgaCtaId ;  /* 0x00000000000479c3 */ /* 0x000f220000008800 */
[----:B------:R-:W-:Y:S01]  /*3c40*/  ELECT P0, URZ, PT ;  /* 0x0000000000ff782f */ /* 0x000fe20003800000 */
[----:B-1----:R-:W-:Y:S01]  /*3c50*/  IMAD.MOV.U32 R0, RZ, RZ, 0x1 ;  /* 0x00000001ff007424 */ /* 0x002fe200078e00ff */
[----:B------:R-:W-:Y:S01]  /*3c60*/  UIADD3 UR6, UPT, UPT, UR6, 0x130, URZ ;  /* 0x0000013006067890 */ /* 0x000fe2000fffe0ff */
[----:B------:R-:W-:Y:S01]  /*3c70*/  SHF.L.U32 R2, R8, 0x1f, RZ ;  /* 0x0000001f08027819 */ /* 0x000fe200000006ff */
[----:B------:R-:W-:-:S03]  /*3c80*/  UMOV UR5, 0x40 ;  /* 0x0000004000057882 */ /* 0x000fc60000000000 */
[----:B------:R-:W-:Y:S01]  /*3c90*/  UVIRTCOUNT.DEALLOC.SMPOOL 0x80 ;  /* 0x000000800000784c */ /* 0x000fe20000000000 */
[----:B----4-:R-:W-:Y:S02]  /*3ca0*/  ULEA UR4, UR4, UR5, 0x18 ;  /* 0x0000000504047291 */ /* 0x010fe4000f8ec0ff */
[----:B------:R-:W-:-:S07]  /*3cb0*/  ULEA UR5, UR15, UR6, 0x3 ;  /* 0x000000060f057291 */ /* 0x000fce000f8e18ff */
[----:B------:R1:W-:Y:S02]  /*3cc0*/  @P0 STS.U8 [UR4+0x1c], R0 ;  /* 0x00001c00ff000988 */ /* 0x0003e40008000004 */
[----:B------:R-:W4:Y:S02]  /*3cd0*/  SYNCS.PHASECHK.TRANS64.TRYWAIT P0, [UR5], R2 ;  /* 0x00000002ff0075a7 */ /* 0x000f240008001105 */
[----:B-1--4-:R-:W-:Y:S05]  /*3ce0*/  @!P0 BRA `(.L_x_63) ;  /* 0x0000005c00e48947 */ /* 0x012fea0003800000 */
.L_x_168:
[----:B------:R-:W-:-:S04]  /*3cf0*/  UIADD3 UR7, UPT, UPT, UR15, 0x1, URZ ;  /* 0x000000010f077890 */ /* 0x000fc8000fffe0ff */
[----:B------:R-:W-:-:S04]  /*3d00*/  UISETP.NE.AND UP0, UPT, UR7, 0x2, UPT ;  /* 0x000000020700788c */ /* 0x000fc8000bf05270 */
[----:B------:R-:W-:Y:S02]  /*3d10*/  USEL UR5, URZ, 0x1, UP0 ;  /* 0x00000001ff057887 */ /* 0x000fe40008000000 */
[----:B------:R-:W-:-:S04]  /*3d20*/  USEL UR7, UR7, URZ, UP0 ;  /* 0x000000ff07077287 */ /* 0x000fc80008000000 */
[----:B------:R-:W-:Y:S01]  /*3d30*/  ULEA UR7, UR7, UR6, 0x3 ;  /* 0x0000000607077291 */ /* 0x000fe2000f8e18ff */
[----:B-1----:R-:W-:-:S04]  /*3d40*/  LOP3.LUT R2, R8, UR5, RZ, 0x3c, !PT ;  /* 0x0000000508027c12 */ /* 0x002fc8000f8e3cff */
[----:B------:R-:W-:-:S04]  /*3d50*/  SHF.L.U32 R2, R2, 0x1f, RZ ;  /* 0x0000001f02027819 */ /* 0x000fc800000006ff */
[----:B------:R-:W1:Y:S02]  /*3d60*/  SYNCS.PHASECHK.TRANS64.TRYWAIT P0, [UR7], R2 ;  /* 0x00000002ff0075a7 */ /* 0x000e640008001107 */
[----:B-1----:R-:W-:Y:S05]  /*3d70*/  @!P0 BRA `(.L_x_64) ;  /* 0x0000005c00d88947 */ /* 0x002fea0003800000 */
.L_x_170:
[----:B------:R-:W-:Y:S01]  /*3d80*/  NOP ;  /* 0x0000000000007918 */ /* 0x000fe20000000000 */
[----:B-1----:R-:W1:Y:S01]  /*3d90*/  LDS R0, [UR4+0x14] ;  /* 0x00001404ff007984 */ /* 0x002e620008000800 */
[----:B------:R-:W-:Y:S01]  /*3da0*/  LOP3.LUT R3, R9, 0xffff, RZ, 0xc0, !PT ;  /* 0x0000ffff09037812 */ /* 0x000fe200078ec0ff */
[----:B------:R-:W-:-:S03]  /*3db0*/  IMAD.MOV.U32 R2, RZ, RZ, 0xffff ;  /* 0x0000ffffff027424 */ /* 0x000fc600078e00ff */
[----:B------:R-:W-:-:S04]  /*3dc0*/  SHF.R.U32.HI R3, RZ, 0x5, R3 ;  /* 0x00000005ff037819 */ /* 0x000fc80000011603 */
[----:B------:R-:W-:-:S04]  /*3dd0*/  SHF.L.U32 R2, R2, R3, RZ ;  /* 0x0000000302027219 */ /* 0x000fc800000006ff */
[----:B-1----:R-:W-:-:S04]  /*3de0*/  LOP3.LUT R0, R0, R2, RZ, 0xc0, !PT ;  /* 0x0000000200007212 */ /* 0x002fc800078ec0ff */
[----:B------:R-:W-:Y:S01]  /*3df0*/  ISETP.NE.AND P0, PT, R0, R2, PT ;  /* 0x000000020000720c */ /* 0x000fe20003f05270 */
[----:B------:R-:W-:-:S05]  /*3e00*/  IMAD.MOV.U32 R0, RZ, RZ, 0x1 ;  /* 0x00000001ff007424 */ /* 0x000fca00078e00ff */
[----:B------:R-:W-:-:S07]  /*3e10*/  SHF.L.U32 R0, R0, R3, RZ ;  /* 0x0000000300007219 */ /* 0x000fce00000006ff */
[----:B------:R-:W-:Y:S05]  /*3e20*/  @P0 BRA `(.L_x_65) ;  /* 0x00000000005c0947 */ /* 0x000fea0003800000 */
[----:B------:R-:W1:Y:S02]  /*3e30*/  LDS R3, [UR4+0x18] ;  /* 0x00001804ff037984 */ /* 0x000e640008000800 */
[----:B-1----:R-:W-:-:S04]  /*3e40*/  LOP3.LUT R3, R3, R0, RZ, 0xc0, !PT ;  /* 0x0000000003037212 */ /* 0x002fc800078ec0ff */
[----:B------:R-:W-:-:S13]  /*3e50*/  ISETP.NE.AND P0, PT, R3, R0, PT ;  /* 0x000000000300720c */ /* 0x000fda0003f05270 */
[----:B------:R-:W-:Y:S05]  /*3e60*/  @P0 BRA `(.L_x_66) ;  /* 0x0000000000400947 */ /* 0x000fea0003800000 */
[----:B--2---:R-:W-:Y:S01]  /*3e70*/  R2UR UR8, R2 ;  /* 0x00000000020872ca */ /* 0x004fe200000e0000 */
[----:B------:R-:W1:Y:S01]  /*3e80*/  S2R R3, SR_LANEID ;  /* 0x0000000000037919 */ /* 0x000e620000000000 */
[----:B------:R-:W-:Y:S01]  /*3e90*/  LOP3.LUT R0, RZ, R0, RZ, 0x33, !PT ;  /* 0x00000000ff007212 */ /* 0x000fe200078e33ff */
[----:B------:R-:W-:Y:S02]  /*3ea0*/  VOTEU.ANY UR7, UPT, PT ;  /* 0x0000000000077886 */ /* 0x000fe400038e0100 */
[----:B------:R-:W-:Y:S01]  /*3eb0*/  UFLO.U32 UR7, UR7 ;  /* 0x00000007000772bd */ /* 0x000fe200080e0000 */
[----:B------:R-:W2:Y:S07]  /*3ec0*/  REDUX UR5, R0 ;  /* 0x00000000000573c4 */ /* 0x000eae0000000000 */
[----:B------:R-:W-:-:S06]  /*3ed0*/  ULOP3.LUT UR8, URZ, UR8, URZ, 0x33, !UPT ;  /* 0x00000008ff087292 */ /* 0x000fcc000f8e33ff */
[----:B------:R-:W-:-:S04]  /*3ee0*/  IMAD.U32 R2, RZ, RZ, UR8 ;  /* 0x00000008ff027e24 */ /* 0x000fc8000f8e00ff */
[----:B------:R-:W4:Y:S02]  /*3ef0*/  REDUX UR6, R2 ;  /* 0x00000000020673c4 */ /* 0x000f240000000000 */
[----:B------:R1:W-:Y:S01]  /*3f00*/  UTCATOMSWS.AND URZ, UR8 ;  /* 0x0000000800ff79e3 */ /* 0x0003e20008000000 */
[----:B--2---:R-:W-:Y:S01]  /*3f10*/  IMAD.U32 R0, RZ, RZ, UR5 ;  /* 0x00000005ff007e24 */ /* 0x004fe2000f8e00ff */
[----:B-1----:R-:W-:Y:S01]  /*3f20*/  ISETP.EQ.U32.AND P0, PT, R3, UR7, PT ;  /* 0x0000000703007c0c */ /* 0x002fe2000bf02070 */
[----:B----4-:R-:W-:-:S12]  /*3f30*/  IMAD.U32 R2, RZ, RZ, UR6 ;  /* 0x00000006ff027e24 */ /* 0x010fd8000f8e00ff */
[----:B------:R1:W-:Y:S04]  /*3f40*/  @P0 ATOMS.AND RZ, [UR4+0x14], R2 ;  /* 0x00001402ffff098c */ /* 0x0003e8000a800004 */
[----:B------:R1:W-:Y:S01]  /*3f50*/  @P0 ATOMS.AND RZ, [UR4+0x18], R0 ;  /* 0x00001800ffff098c */ /* 0x0003e2000a800004 */
[----:B------:R-:W-:Y:S05]  /*3f60*/  BRA `(.L_x_67) ;  /* 0x0000000000147947 */ /* 0x000fea0003800000 */
.L_x_66:
[----:B------:R-:W-:Y:S02]  /*3f70*/  MOV R2, 0x3f90 ;  /* 0x00003f9000027802 */ /* 0x000fe40000000f00 */
[----:B--23-5:R-:W-:Y:S05]  /*3f80*/  CALL.REL.NOINC `($__internal_0_$__cuda_sm10x_tcgen05_guardrail_trap_col_being_dealloced_not_returned_by_alloc) ;  /* 0x0000006000c47944 */ /* 0x02cfea0003c00000 */
[----:B------:R-:W-:Y:S05]  /*3f90*/  BRA `(.L_x_67) ;  /* 0x0000000000087947 */ /* 0x000fea0003800000 */
.L_x_65:
[----:B------:R-:W-:Y:S02]  /*3fa0*/  MOV R2, 0x3fc0 ;  /* 0x00003fc000027802 */ /* 0x000fe40000000f00 */
[----:B--23-5:R-:W-:Y:S05]  /*3fb0*/  CALL.REL.NOINC `($__internal_2_$__cuda_sm10x_tcgen05_guardrail_trap_unallocated_columns_being_dealloced) ;  /* 0x0000006000d07944 */ /* 0x02cfea0003c00000 */
.L_x_67:
[----:B------:R-:W-:Y:S01]  /*3fc0*/  NOP ;  /* 0x0000000000007918 */ /* 0x000fe20000000000 */
[----:B------:R-:W-:Y:S05]  /*3fd0*/  EXIT ;  /* 0x000000000000794d */ /* 0x000fea0003800000 */
.L_x_51:
[----:B------:R-:W-:-:S09]  /*3fe0*/  UISETP.NE.OR UP2, UPT, UR8, 0x3, !UP2 ;  /* 0x000000030800788c */ /* 0x000fd2000d745670 */
[----:B------:R-:W-:Y:S05]  /*3ff0*/  BRA.U UP2, `(.L_x_68) ;  /* 0x0000001102547547 */ /* 0x000fea000b800000 */
[----:B------:R-:W1:Y:S01]  /*4000*/  LDC.64 R28, c[0x0][0x988] ;  /* 0x00026200ff1c7b82 */ /* 0x000e620000000a00 */
[----:B------:R-:W2:Y:S01]  /*4010*/  LDCU.64 UR8, c[0x0][0x888] ;  /* 0x00011100ff0877ac */ /* 0x000ea20008000a00 */
[----:B------:R-:W-:Y:S02]  /*4020*/  IMAD.MOV.U32 R32, RZ, RZ, 0x1 ;  /* 0x00000001ff207424 */ /* 0x000fe400078e00ff */
[----:B------:R-:W-:Y:S01]  /*4030*/  IMAD.MOV.U32 R31, RZ, RZ, RZ ;  /* 0x000000ffff1f7224 */ /* 0x000fe200078e00ff */
[----:B------:R-:W4:Y:S03]  /*4040*/  LDCU.64 UR4, c[0x0][0x890] ;  /* 0x00011200ff0477ac */ /* 0x000f260008000a00 */
[----:B------:R-:W3:Y:S01]  /*4050*/  LDC.64 R22, c[0x0][0x980] ;  /* 0x00026000ff167b82 */ /* 0x000ee20000000a00 */
[----:B------:R-:W-:Y:S01]  /*4060*/  UMOV UR22, 0x400 ;  /* 0x0000040000167882 */ /* 0x000fe20000000000 */
[----:B------:R-:W-:-:S02]  /*4070*/  UPLOP3.LUT UP1, UPT, UPT, UPT, UPT, 0x40, 0x4 ;  /* 0x000000000004789c */ /* 0x000fc40003f2e870 */
[----:B------:R-:W-:-:S04]  /*4080*/  ULEA UR22, UR45, UR22, 0x18 ;  /* 0x000000162d167291 */ /* 0x000fc8000f8ec0ff */
[----:B------:R-:W3:Y:S01]  /*4090*/  LDC R0, c[0x0][0xb30] ;  /* 0x0002cc00ff007b82 */ /* 0x000ee20000000800 */
[----:B------:R-:W-:Y:S02]  /*40a0*/  UIADD3 UR23, UPT, UPT, UR22, 0xd8, URZ ;  /* 0x000000d816177890 */ /* 0x000fe4000fffe0ff */
[----:B------:R-:W-:Y:S02]  /*40b0*/  UIADD3 UR33, UPT, UPT, UR22, 0xc0, URZ ;  /* 0x000000c016217890 */ /* 0x000fe4000fffe0ff */
[----:B------:R-:W-:Y:S02]  /*40c0*/  UIADD3 UR25, UPT, UPT, UR22, 0xc8, URZ ;  /* 0x000000c816197890 */ /* 0x000fe4000fffe0ff */
[----:B--2---:R-:W-:Y:S01]  /*40d0*/  UISETP.NE.U32.AND UP4, UPT, UR8, URZ, UPT ;  /* 0x000000ff0800728c */ /* 0x004fe2000bf85070 */
[----:B------:R-:W2:Y:S01]  /*40e0*/  LDC R30, c[0x0][0x370] ;  /* 0x0000dc00ff1e7b82 */ /* 0x000ea20000000800 */
[C---:B-1----:R-:W-:Y:S01]  /*40f0*/  ISETP.NE.AND P0, PT, R29.reuse, 0x1, PT ;  /* 0x000000011d00780c */ /* 0x042fe20003f05270 */
[----:B----4-:R-:W-:Y:S01]  /*4100*/  UISETP.NE.U32.AND UP5, UPT, UR4, URZ, UPT ;  /* 0x000000ff0400728c */ /* 0x010fe2000bfa5070 */
[----:B------:R-:W-:Y:S01]  /*4110*/  R2UR UR7, R29 ;  /* 0x000000001d0772ca */ /* 0x000fe200000e0000 */
[----:B------:R-:W-:Y:S01]  /*4120*/  UIADD3 UR15, UPT, UPT, UR22, 0x118, URZ ;  /* 0x00000118160f7890 */ /* 0x000fe2000fffe0ff */
[----:B------:R-:W-:Y:S01]  /*4130*/  IMAD.MOV.U32 R29, RZ, RZ, 0x2000 ;  /* 0x00002000ff1d7424 */ /* 0x000fe200078e00ff */
[----:B------:R-:W-:-:S02]  /*4140*/  UIADD3 UR17, UPT, UPT, UR22, 0xd0, URZ ;  /* 0x000000d016117890 */ /* 0x000fc4000fffe0ff */
[----:B------:R-:W1:Y:S01]  /*4150*/  LDC R3, c[0x0][0xb0c] ;  /* 0x0002c300ff037b82 */ /* 0x000e620000000800 */
[----:B---3--:R-:W-:Y:S01]  /*4160*/  R2UR UR14, R22 ;  /* 0x00000000160e72ca */ /* 0x008fe200000e0000 */
[----:B------:R-:W-:Y:S02]  /*4170*/  UPRMT UR23, UR45, 0x654, UR23 ;  /* 0x000006542d177896 */ /* 0x000fe40008000017 */
[----:B------:R-:W-:Y:S02]  /*4180*/  UPRMT UR31, UR45, 0x654, UR33 ;  /* 0x000006542d1f7896 */ /* 0x000fe40008000021 */
[----:B------:R-:W-:Y:S02]  /*4190*/  UPRMT UR30, UR45, 0x654, UR25 ;  /* 0x000006542d1e7896 */ /* 0x000fe40008000019 */
[----:B------:R-:W3:Y:S01]  /*41a0*/  LDC R15, c[0x0][0xb20] ;  /* 0x0002c800ff0f7b82 */ /* 0x000ee20000000800 */
[----:B------:R-:W-:Y:S01]  /*41b0*/  ISETP.NE.AND P1, PT, R0, 0x1, PT ;  /* 0x000000010000780c */ /* 0x000fe20003f25270 */
[----:B------:R-:W-:-:S02]  /*41c0*/  UISETP.NE.AND.EX UP4, UPT, UR9, URZ, UPT, UP4 ;  /* 0x000000ff0900728c */ /* 0x000fc4000bf85340 */
[----:B------:R-:W-:Y:S02]  /*41d0*/  UPRMT UR15, URZ, 0x654, UR15 ;  /* 0x00000654ff0f7896 */ /* 0x000fe4000800000f */
[----:B------:R-:W-:Y:S02]  /*41e0*/  UPRMT UR45, UR45, 0x654, UR17 ;  /* 0x000006542d2d7896 */ /* 0x000fe40008000011 */
[----:B------:R-:W4:Y:S01]  /*41f0*/  LDC.64 R34, c[0x0][0x348] ;  /* 0x0000d200ff227b82 */ /* 0x000f220000000a00 */
[----:B------:R-:W-:Y:S01]  /*4200*/  UISETP.NE.AND.EX UP5, UPT, UR5, URZ, UPT, UP5 ;  /* 0x000000ff0500728c */ /* 0x000fe2000bfa5350 */
[----:B------:R-:W-:-:S06]  /*4210*/  VOTEU.ANY UP3, P0 ;  /* 0x0000000000ff7886 */ /* 0x000fcc0000060100 */
[----:B------:R-:W1:Y:S08]  /*4220*/  LDC.64 R18, c[0x0][0xb10] ;  /* 0x0002c400ff127b82 */ /* 0x000e700000000a00 */
[----:B------:R-:W1:Y:S08]  /*4230*/  LDC.64 R6, c[0x0][0xb18] ;  /* 0x0002c600ff067b82 */ /* 0x000e700000000a00 */
[----:B------:R-:W1:Y:S08]  /*4240*/  LDC.64 R4, c[0x0][0xb28] ;  /* 0x0002ca00ff047b82 */ /* 0x000e700000000a00 */
[----:B------:R-:W1:Y:S08]  /*4250*/  LDC.64 R20, c[0x0][0x990] ;  /* 0x00026400ff147b82 */ /* 0x000e700000000a00 */
[----:B--23--:R-:W1:Y:S02]  /*4260*/  LDC R16, c[0x0][0x374] ;  /* 0x0000dd00ff107b82 */ /* 0x00ce640000000800 */
.L_x_79:
[----:B------:R-:W-:Y:S04]  /*4270*/  SHF.L.U32 R2, R31, 0x1f, RZ ;  /* 0x0000001f1f027819 */ /* 0x000fe800000006ff */
[----:B--2---:R-:W2:Y:S02]  /*4280*/  SYNCS.PHASECHK.TRANS64.TRYWAIT P0, [UR22+0x110], R2 ;  /* 0x00011002ff0075a7 */ /* 0x004ea40008001116 */
[----:B--2---:R-:W-:Y:S05]  /*4290*/  @!P0 BRA `(.L_x_69) ;  /* 0x0000005800a88947 */ /* 0x004fea0003800000 */
.L_x_172:
[----:B------:R-:W3:Y:S01]  /*42a0*/  LDS.128 R24, [UR22+0x150] ;  /* 0x00015016ff187984 */ /* 0x000ee20008000c00 */
[----:B------:R-:W-:Y:S01]  /*42b0*/  ISETP.GE.AND P0, PT, R40, 0x1, PT ;  /* 0x000000012800780c */ /* 0x000fe20003f06270 */
[----:B------:R-:W-:Y:S01]  /*42c0*/  @!PT LDS RZ, [RZ] ;  /* 0x00000000fffff984 */ /* 0x000fe20000000800 */
[----:B------:R-:W-:Y:S01]  /*42d0*/  @!PT LDS RZ, [RZ] ;  /* 0x00000000fffff984 */ /* 0x000fe20000000800 */
[----:B------:R-:W-:Y:S01]  /*42e0*/  @!PT LDS RZ, [RZ] ;  /* 0x00000000fffff984 */ /* 0x000fe20000000800 */
[----:B------:R-:W-:Y:S01]  /*42f0*/  @!PT LDS RZ, [RZ] ;  /* 0x00000000fffff984 */ /* 0x000fe20000000800 */
[----:B------:R1:W-:Y:S06]  /*4300*/  MEMBAR.ALL.CTA ;  /* 0x0000000000007992 */ /* 0x0003ec0000008000 */
[----:B-1----:R-:W1:Y:S02]  /*4310*/  FENCE.VIEW.ASYNC.S ;  /* 0x00000000000073c6 */ /* 0x002e640000000000 */
[----:B-1----:R-:W-:Y:S01]  /*4320*/  SYNCS.ARRIVE.TRANS64.RED.A1T0 RZ, [UR15], RZ ;  /* 0x000000ffffff79a7 */ /* 0x002fe2000810040f */
[----:B---3--:R-:W-:Y:S11]  /*4330*/  LOP3.LUT P3, RZ, R26, 0x1, RZ, 0xc0, !PT ;  /* 0x000000011aff7812 */ /* 0x008ff6000786c0ff */
[----:B------:R-:W-:Y:S02]  /*4340*/  @!UPT UIADD3 URZ, UPT, UPT, URZ, URZ, URZ ;  /* 0x000000fffffff290 */ /* 0x000fe4000fffe0ff */
[----:B------:R-:W-:Y:S02]  /*4350*/  @P3 MOV R11, R24 ;  /* 0x00000018000b3202 */ /* 0x000fe40000000f00 */
[----:B------:R-:W-:Y:S01]  /*4360*/  @P3 LOP3.LUT R10, R25, 0xffff, RZ, 0xc0, !PT ;  /* 0x0000ffff190a3812 */ /* 0x000fe200078ec0ff */
[----:B------:R-:W-:Y:S06]  /*4370*/  @!P0 BRA `(.L_x_70) ;  /* 0x0000000000a48947 */ /* 0x000fec0003800000 */
[----:B--2---:R-:W-:Y:S01]  /*4380*/  IMAD.HI.U32 R0, R16, R7, RZ ;  /* 0x0000000710007227 */ /* 0x004fe200078e00ff */
[----:B------:R-:W-:Y:S02]  /*4390*/  ISETP.NE.AND P0, PT, R6, 0x1, PT ;  /* 0x000000010600780c */ /* 0x000fe40003f05270 */
[----:B------:R-:W-:Y:S01]  /*43a0*/  ISETP.NE.AND P2, PT, R40, 0x1, PT ;  /* 0x000000012800780c */ /* 0x000fe20003f45270 */
[----:B------:R-:W-:Y:S01]  /*43b0*/  IMAD.HI.U32 R9, R30, R18, RZ ;  /* 0x000000121e097227 */ /* 0x000fe200078e00ff */
[----:B------:R-:W-:Y:S02]  /*43c0*/  SHF.R.U32.HI R0, RZ, R15, R0 ;  /* 0x0000000fff007219 */ /* 0x000fe40000011600 */
[----:B------:R-:W-:Y:S01]  /*43d0*/  ISETP.NE.AND P4, PT, R3, 0x1, PT ;  /* 0x000000010300780c */ /* 0x000fe20003f85270 */
[----:B------:R-:W-:Y:S01]  /*43e0*/  IMAD.HI.U32 R13, R10, R7, RZ ;  /* 0x000000070a0d7227 */ /* 0x000fe200078e00ff */
[----:B------:R-:W-:Y:S02]  /*43f0*/  SHF.R.U32.HI R9, RZ, R19, R9 ;  /* 0x00000013ff097219 */ /* 0x000fe40000011609 */
[----:B------:R-:W-:Y:S01]  /*4400*/  SEL R0, R16, R0, !P0 ;  /* 0x0000000010007207 */ /* 0x000fe20004000000 */
[----:B------:R-:W-:Y:S01]  /*4410*/  IMAD.HI.U32 R12, R11, R18, RZ ;  /* 0x000000120b0c7227 */ /* 0x000fe200078e00ff */
[----:B------:R-:W-:Y:S03]  /*4420*/  SEL R9, R30, R9, !P4 ;  /* 0x000000091e097207 */ /* 0x000fe60006000000 */
[-C--:B------:R-:W-:Y:S01]  /*4430*/  IMAD.HI.U32 R8, R0, R4.reuse, RZ ;  /* 0x0000000400087227 */ /* 0x080fe200078e00ff */
[----:B------:R-:W-:Y:S03]  /*4440*/  SHF.R.U32.HI R12, RZ, R19, R12 ;  /* 0x00000013ff0c7219 */ /* 0x000fe6000001160c */
[----:B------:R-:W-:Y:S01]  /*4450*/  IMAD.HI.U32 R2, R9, R4, RZ ;  /* 0x0000000409027227 */ /* 0x000fe200078e00ff */
[----:B------:R-:W-:Y:S02]  /*4460*/  @P2 SHF.R.U32.HI R0, RZ, R5, R8 ;  /* 0x00000005ff002219 */ /* 0x000fe40000011608 */
[----:B------:R-:W-:Y:S02]  /*4470*/  SHF.R.U32.HI R8, RZ, R15, R13 ;  /* 0x0000000fff087219 */ /* 0x000fe4000001160d */
[----:B------:R-:W-:Y:S01]  /*4480*/  @P2 SHF.R.U32.HI R9, RZ, R5, R2 ;  /* 0x00000005ff092219 */ /* 0x000fe20000011602 */
[----:B------:R-:W-:Y:S01]  /*4490*/  IMAD R0, R40, R0, RZ ;  /* 0x0000000028007224 */ /* 0x000fe200078e02ff */
[----:B------:R-:W-:Y:S02]  /*44a0*/  SEL R8, R10, R8, !P0 ;  /* 0x000000080a087207 */ /* 0x000fe40004000000 */
[----:B------:R-:W-:Y:S01]  /*44b0*/  SEL R2, R11, R12, !P4 ;  /* 0x0000000c0b027207 */ /* 0x000fe20006000000 */
[----:B------:R-:W-:Y:S01]  /*44c0*/  IMAD R12, R40, R9, RZ ;  /* 0x00000009280c7224 */ /* 0x000fe200078e02ff */
[C---:B------:R-:W-:Y:S01]  /*44d0*/  ISETP.GE.AND P0, PT, R8.reuse, R0, PT ;  /* 0x000000000800720c */ /* 0x040fe20003f06270 */
[----:B------:R-:W-:Y:S03]  /*44e0*/  IMAD.HI.U32 R0, R8, R4, RZ ;  /* 0x0000000408007227 */ /* 0x000fe600078e00ff */
[----:B------:R-:W-:Y:S02]  /*44f0*/  ISETP.GE.OR P0, PT, R2, R12, P0 ;  /* 0x0000000c0200720c */ /* 0x000fe40000706670 */
[-C--:B------:R-:W-:Y:S04]  /*4500*/  SHF.R.U32.HI R0, RZ, R5.reuse, R0 ;  /* 0x00000005ff007219 */ /* 0x080fe80000011600 */
[----:B------:R-:W-:Y:S05]  /*4510*/  SEL R13, R8, R0, !P2 ;  /* 0x00000000080d7207 */ /* 0x000fea0005000000 */
[----:B------:R-:W-:Y:S02]  /*4520*/  IMAD.MOV R12, RZ, RZ, -R13 ;  /* 0x000000ffff0c7224 */ /* 0x000fe400078e0a0d */
[----:B------:R-:W-:Y:S04]  /*4530*/  @!P0 IMAD.HI.U32 R0, R2, R4, RZ ;  /* 0x0000000402008227 */ /* 0x000fe800078e00ff */
[----:B------:R-:W-:Y:S01]  /*4540*/  IMAD R12, R40, R12, R8 ;  /* 0x0000000c280c7224 */ /* 0x000fe200078e0208 */
[----:B------:R-:W-:Y:S04]  /*4550*/  @!P0 SHF.R.U32.HI R0, RZ, R5, R0 ;  /* 0x00000005ff008219 */ /* 0x000fe80000011600 */
[----:B------:R-:W-:Y:S04]  /*4560*/  @!P0 SEL R0, R2, R0, !P2 ;  /* 0x0000000002008207 */ /* 0x000fe80005000000 */
[----:B------:R-:W-:Y:S01]  /*4570*/  @!P0 IADD3 R13, PT, PT, R13, -R0, RZ ;  /* 0x800000000d0d8210 */ /* 0x000fe20007ffe0ff */
[----:B------:R-:W-:Y:S01]  /*4580*/  @!P0 IMAD R0, R9, R12, R0 ;  /* 0x0000000c09008224 */ /* 0x000fe200078e0200 */
[----:B------:R-:W-:Y:S01]  /*4590*/  IADD3 R9, PT, PT, -R8, RZ, RZ ;  /* 0x000000ff08097210 */ /* 0x000fe20007ffe1ff */
[--C-:B------:R-:W-:Y:S02]  /*45a0*/  IMAD.MOV R12, RZ, RZ, -R2.reuse ;  /* 0x000000ffff0c7224 */ /* 0x100fe400078e0a02 */
[----:B------:R-:W-:Y:S02]  /*45b0*/  @!P0 IMAD R8, R13, R40, R2 ;  /* 0x000000280d088224 */ /* 0x000fe400078e0202 */
[----:B------:R-:W-:Y:S02]  /*45c0*/  @!P0 IMAD.MOV.U32 R2, RZ, RZ, R0 ;  /* 0x000000ffff028224 */ /* 0x000fe400078e0000 */
[----:B------:R-:W-:Y:S02]  /*45d0*/  IMAD R11, R3, R12, R11 ;  /* 0x0000000c030b7224 */ /* 0x000fe400078e020b */
[----:B------:R-:W-:Y:S02]  /*45e0*/  IMAD R10, R6, R9, R10 ;  /* 0x00000009060a7224 */ /* 0x000fe400078e020a */
[----:B------:R-:W-:Y:S02]  /*45f0*/  IMAD R11, R2, R3, R11 ;  /* 0x00000003020b7224 */ /* 0x000fe400078e020b */
[----:B------:R-:W-:Y:S02]  /*4600*/  IMAD R10, R8, R6, R10 ;  /* 0x00000006080a7224 */ /* 0x000fe400078e020a */
.L_x_70:
[----:B------:R-:W-:Y:S05]  /*4610*/  BRA.U UP1, `(.L_x_71) ;  /* 0x0000000101107547 */ /* 0x000fea000b800000 */
[----:B--2---:R-:W-:Y:S04]  /*4620*/  MOV R2, UR6 ;  /* 0x0000000600027c02 */ /* 0x004fe80008000f00 */
[----:B------:R-:W-:Y:S04]  /*4630*/  SHF.L.U32 R2, R2, 0x1f, RZ ;  /* 0x0000001f02027819 */ /* 0x000fe800000006ff */
[----:B------:R-:W1:Y:S02]  /*4640*/  SYNCS.PHASECHK.TRANS64.TRYWAIT P0, [UR22+0x108], R2 ;  /* 0x00010802ff0075a7 */ /* 0x000e640008001116 */
[----:B-1----:R-:W-:Y:S05]  /*4650*/  @!P0 BRA `(.L_x_72) ;  /* 0x0000005400d08947 */ /* 0x002fea0003800000 */
.L_x_71:
[----:B------:R-:W-:Y:S02]  /*4660*/  R2UR UR34, R14 ;  /* 0x000000000e2272ca */ /* 0x000fe400000e0000 */
[----:B------:R-:W-:Y:S02]  /*4670*/  ISETP.NE.U32.AND P0, PT, RZ, UR4, PT ;  /* 0x00000004ff007c0c */ /* 0x000fe4000bf05070 */
[----:B------:R-:W-:Y:S02]  /*4680*/  SHF.L.U32 R14, R32, 0x1f, RZ ;  /* 0x0000001f200e7819 */ /* 0x000fe400000006ff */
[----:B------:R-:W-:Y:S07]  /*4690*/  ISETP.NE.AND.EX P0, PT, RZ, UR5, PT, P0 ;  /* 0x00000005ff007c0c */ /* 0x000fee000bf05300 */
[----:B------:R-:W-:Y:S01]  /*46a0*/  USHF.L.U32 UR34, UR34, 0x7, URZ ;  /* 0x0000000722227899 */ /* 0x000fe200080006ff */
[----:B------:R-:W-:Y:S11]  /*46b0*/  BRA.U !UP5, `(.L_x_73) ;  /* 0x000000010d347547 */ /* 0x000ff6000b800000 */
[----:B------:R-:W-:Y:S01]  /*46c0*/  UPLOP3.LUT UP0, UPT, UPT, UPT, UP4, 0x80, 0x8 ;  /* 0x000000000008789c */ /* 0x000fe20003f0f040 */
[----:B-12---:R-:W-:Y:S02]  /*46d0*/  HFMA2 R0, -RZ, RZ, 0, 5.9604644775390625e-08 ;  /* 0x00000001ff007431 */ /* 0x006fe400000001ff */
[----:B------:R-:W-:Y:S03]  /*46e0*/  IMAD.MOV.U32 R92, RZ, RZ, 0x1 ;  /* 0x00000001ff5c7424 */ /* 0x000fe600078e00ff */
[----:B------:R-:W-:Y:S05]  /*46f0*/  PLOP3.LUT P2, PT, PT, PT, UP0, 0x80, 0x8 ;  /* 0x000000000008781c */ /* 0x000fea0003f4f008 */
[----:B------:R-:W1:Y:S01]  /*4700*/  @UP0 LDCU.64 UR10, c[0x0][0x888] ;  /* 0x00011100ff0a07ac */ /* 0x000e620008000a00 */
[----:B------:R-:W-:Y:S07]  /*4710*/  @UP0 UIMAD UR8, UR57, UR4, URZ ;  /* 0x00000004390802a4 */ /* 0x000fee000f8e02ff */
[----:B------:R-:W-:Y:S01]  /*4720*/  @!P2 PRMT R92, R0, 0x7610, R92 ;  /* 0x00007610005ca816 */ /* 0x000fe2000000005c */
[----:B-1----:R-:W-:Y:S03]  /*4730*/  @UP0 UIMAD.WIDE UR10, UR8, 0x4, UR10 ;  /* 0x00000004080a08a5 */ /* 0x002fe6000f8e020a */
[----:B------:R-:W1:Y:S03]  /*4740*/  @!UP0 LDCU UR8, c[0x0][0x880] ;  /* 0x00011000ff0887ac */ /* 0x000e660008000800 */
[----:B------:R-:W-:Y:S01]  /*4750*/  IMAD.U32 R8, RZ, RZ, UR10 ;  /* 0x0000000aff087e24 */ /* 0x000fe2000f8e00ff */
[----:B------:R-:W-:Y:S05]  /*4760*/  MOV R9, UR11 ;  /* 0x0000000b00097c02 */ /* 0x000fea0008000f00 */
[----:B-----5:R3:W5:Y:S02]  /*4770*/  @P2 LDG.E R49, desc[UR48][R8.64] ;  /* 0x0000003008312981 */ /* 0x020764000c1e1900 */
[----:B-1-3--:R-:W-:Y:S07]  /*4780*/  @!P2 IMAD.U32 R49, RZ, RZ, UR8 ;  /* 0x00000008ff31ae24 */ /* 0x00afee000f8e00ff */
.L_x_73:
[----:B-----5:R-:W-:Y:S01]  /*4790*/  @!P0 FSETP.EQ.AND P4, PT, R49, RZ, PT ;  /* 0x000000ff3100820b */ /* 0x020fe20003f82000 */
[----:B------:R-:W-:Y:S01]  /*47a0*/  @!UPT UIADD3 URZ, UPT, UPT, URZ, URZ, URZ ;  /* 0x000000fffffff290 */ /* 0x000fe2000fffe0ff */
[----:B------:R-:W-:Y:S11]  /*47b0*/  @!P0 BRA `(.L_x_74) ;  /* 0x0000000000148947 */ /* 0x000ff60003800000 */
[----:B------:R-:W-:Y:S02]  /*47c0*/  LOP3.LUT P0, RZ, R92, 0xff, RZ, 0xc0, !PT ;  /* 0x000000ff5cff7812 */ /* 0x000fe4000780c0ff */
[----:B------:R-:W-:Y:S04]  /*47d0*/  PLOP3.LUT P4, PT, PT, PT, UP0, 0x80, 0x8 ;  /* 0x000000000008781c */ /* 0x000fe80003f8f008 */
[----:B------:R-:W-:Y:S07]  /*47e0*/  PLOP3.LUT P4, PT, P4, PT, PT, 0x8, 0x80 ;  /* 0x000000000080781c */ /* 0x000fee000278e170 */
[----:B------:R-:W-:Y:S11]  /*47f0*/  @P0 FSETP.EQ.AND P4, PT, R49, RZ, PT ;  /* 0x000000ff3100020b */ /* 0x000ff60003f82000 */
[----:B------:R-:W-:Y:S02]  /*4800*/  @!UPT UIADD3 URZ, UPT, UPT, URZ, URZ, URZ ;  /* 0x000000fffffff290 */ /* 0x000fe4000fffe0ff */
.L_x_74:
[----:B------:R-:W-:Y:S01]  /*4810*/  ISETP.NE.AND P0, PT, R22, 0x1, PT ;  /* 0x000000011600780c */ /* 0x000fe20003f05270 */
[----:B------:R-:W3:Y:S01]  /*4820*/  SYNCS.PHASECHK.TRANS64.TRYWAIT P2, [UR22+0xe0], R14 ;  /* 0x0000e00eff0075a7 */ /* 0x000ee20008041116 */
[----:B------:R-:W-:Y:S04]  /*4830*/  IMAD.SHL.U32 R17, R17, 0x80, RZ ;  /* 0x0000008011117824 */ /* 0x000fe800078e00ff */
[C---:B------:R-:W-:Y:S01]  /*4840*/  IMAD.HI.U32 R8, R17.reuse, R23, RZ ;  /* 0x0000001711087227 */ /* 0x040fe200078e00ff */
[C---:B------:R-:W-:Y:S04]  /*4850*/  R2UR UR35, R17.reuse ;  /* 0x00000000112372ca */ /* 0x040fe800000e0000 */
[----:B------:R-:W-:Y:S04]  /*4860*/  SHF.R.U32.HI R8, RZ, R28, R8 ;  /* 0x0000001cff087219 */ /* 0x000fe80000011608 */
[----:B------:R-:W-:Y:S02]  /*4870*/  SEL R8, R17, R8, !P0 ;  /* 0x0000000811087207 */ /* 0x000fe40004000000 */
[----:B------:R-:W-:Y:S02]  /*4880*/  ELECT P0, URZ, PT ;  /* 0x0000000000ff782f */ /* 0x000fe40003800000 */
[C---:B------:R-:W-:Y:S01]  /*4890*/  R2UR UR8, R8.reuse ;  /* 0x00000000080872ca */ /* 0x040fe200000e0000 */
[C---:B-12---:R-:W-:Y:S01]  /*48a0*/  IMAD.HI.U32 R0, R8.reuse, R20, RZ ;  /* 0x0000001408007227 */ /* 0x046fe200078e00ff */
[----:B------:R-:W-:Y:S02]  /*48b0*/  PLOP3.LUT P4, PT, P4, P0, PT, 0xf2, 0x2f ;  /* 0x00000000002f781c */ /* 0x000fe40002781e72 */
[----:B------:R-:W-:Y:S01]  /*48c0*/  R2UR UR36, R8 ;  /* 0x00000000082472ca */ /* 0x000fe200000e0000 */
[----:B------:R-:W-:Y:S01]  /*48d0*/  IMAD.MOV R2, RZ, RZ, -R8 ;  /* 0x000000ffff027224 */ /* 0x000fe200078e0a08 */
[----:B------:R-:W-:Y:S04]  /*48e0*/  SHF.R.U32.HI R0, RZ, R21, R0 ;  /* 0x00000015ff007219 */ /* 0x000fe80000011600 */
[----:B------:R-:W-:Y:S02]  /*48f0*/  R2UR UR37, R0 ;  /* 0x00000000002572ca */ /* 0x000fe400000e0000 */
[----:B------:R-:W-:Y:S03]  /*4900*/  R2UR UR9, R2 ;  /* 0x00000000020972ca */ /* 0x000fe600000e0000 */
[----:B----4-:R-:W-:Y:S05]  /*4910*/  @!P4 IADD3 R8, P0, PT, R34, 0x580, RZ ;  /* 0x000005802208c810 */ /* 0x010fea0007f1e0ff */
[----:B------:R-:W-:Y:S03]  /*4920*/  @!P4 IMAD.X R2, RZ, RZ, R35, P0 ;  /* 0x000000ffff02c224 */ /* 0x000fe600000e0623 */
[----:B------:R-:W-:Y:S02]  /*4930*/  USEL UR37, UR8, UR37, !UP3 ;  /* 0x0000002508257287 */ /* 0x000fe4000d800000 */
[----:B------:R-:W-:Y:S04]  /*4940*/  UIMAD UR35, UR14, UR9, UR35 ;  /* 0x000000090e2372a4 */ /* 0x000fe8000f8e0223 */
[----:B------:R-:W-:Y:S05]  /*4950*/  IMAD R0, RZ, RZ, -UR37 ;  /* 0x80000025ff007e24 */ /* 0x000fea000f8e02ff */
[----:B------:R-:W-:Y:S11]  /*4960*/  R2UR UR8, R0 ;  /* 0x00000000000872ca */ /* 0x000ff600000e0000 */
[----:B------:R-:W-:Y:S02]  /*4970*/  @!UPT UIADD3 URZ, UPT, UPT, URZ, URZ, URZ ;  /* 0x000000fffffff290 */ /* 0x000fe4000fffe0ff */
[----:B------:R-:W-:Y:S01]  /*4980*/  UIMAD UR36, UR7, UR8, UR36 ;  /* 0x00000008072472a4 */ /* 0x000fe2000f8e0224 */
[----:B---3--:R-:W-:Y:S11]  /*4990*/  @!P2 BRA `(.L_x_75) ;  /* 0x000000540018a947 */ /* 0x008ff60003800000 */
.L_x_175:
[----:B------:R-:W-:Y:S01]  /*49a0*/  @!P4 R2UR UR8, R8 ;  /* 0x000000000808c2ca */ /* 0x000fe200000e0000 */
[----:B------:R-:W-:Y:S01]  /*49b0*/  VOTEU.ALL UP2, P4 ;  /* 0x0000000000ff7886 */ /* 0x000fe20002040000 */
[----:B------:R-:W-:Y:S01]  /*49c0*/  @!P4 R2UR UR9, R2 ;  /* 0x000000000209c2ca */ /* 0x000fe200000e0000 */
[----:B------:R-:W-:Y:S01]  /*49d0*/  VOTEU.ALL UP1, P4 ;  /* 0x0000000000ff7886 */ /* 0x000fe20002020000 */
[----:B-1----:R-:W-:Y:S02]  /*49e0*/  @!P4 IMAD.MOV.U32 R0, RZ, RZ, 0x2000 ;  /* 0x00002000ff00c424 */ /* 0x002fe400078e00ff */
[----:B------:R-:W-:Y:S07]  /*49f0*/  @!UP2 UIADD3 UR32, UPT, UPT, UR22, 0x200, URZ ;  /* 0x000002001620a890 */ /* 0x000fee000fffe0ff */
[----:B------:R-:W-:Y:S02]  /*4a00*/  IMAD.U32 R8, RZ, RZ, UR8 ;  /* 0x00000008ff087e24 */ /* 0x000fe4000f8e00ff */
[----:B------:R-:W-:Y:S01]  /*4a10*/  IMAD.U32 R9, RZ, RZ, UR9 ;  /* 0x00000009ff097e24 */ /* 0x000fe2000f8e00ff */
[----:B------:R-:W-:Y:S02]  /*4a20*/  @!UP2 UPRMT UR9, URZ, 0x40, URZ ;  /* 0x00000040ff09a896 */ /* 0x000fe400080000ff */
[----:B------:R-:W-:Y:S02]  /*4a30*/  @!P4 R2UR UR10, R8 ;  /* 0x00000000080ac2ca */ /* 0x000fe400000e0000 */
[----:B------:R-:W-:Y:S01]  /*4a40*/  @!P4 R2UR UR11, R9 ;  /* 0x00000000090bc2ca */ /* 0x000fe200000e0000 */
[----:B------:R-:W-:Y:S01]  /*4a50*/  @!UP2 UPRMT UR8, UR9, 0x5410, URZ ;  /* 0x000054100908a896 */ /* 0x000fe200080000ff */
[----:B------:R-:W-:Y:S05]  /*4a60*/  @!P4 IADD3 R8, P0, PT, R34, 0x580, RZ ;  /* 0x000005802208c810 */ /* 0x000fea0007f1e0ff */
[----:B------:R-:W-:Y:S06]  /*4a70*/  @!P4 IMAD.X R2, RZ, RZ, R35, P0 ;  /* 0x000000ffff02c224 */ /* 0x000fec00000e0623 */
[----:B------:R1:W-:Y:S01]  /*4a80*/  @!UP1 UTMALDG.4D.IM2COL [UR32], [UR10], UR8 ;  /* 0x000000200a0093b4 */ /* 0x0003e20008058008 */
[----:B------:R1:W-:Y:S01]  /*4a90*/  @!P4 SYNCS.ARRIVE.TRANS64.RED.A0TR RZ, [UR22+0xc0], R0 ;  /* 0x0000c000ffffc9a7 */ /* 0x0003e20008300416 */
[----:B------:R-:W-:Y:S01]  /*4aa0*/  SYNCS.ARRIVE.TRANS64.RED.A1T0 RZ, [UR31], RZ ;  /* 0x000000ffffff79a7 */ /* 0x000fe2000810041f */
[----:B------:R-:W2:Y:S02]  /*4ab0*/  SYNCS.PHASECHK.TRANS64.TRYWAIT P2, [UR22+0xe8], R14 ;  /* 0x0000e80eff0075a7 */ /* 0x000ea40008041116 */
[----:B-12---:R-:W-:Y:S05]  /*4ac0*/  @!P2 BRA `(.L_x_76) ;  /* 0x0000005000e4a947 */ /* 0x006fea0003800000 */
.L_x_177:
[----:B------:R-:W-:Y:S01]  /*4ad0*/  @!P4 R2UR UR8, R2 ;  /* 0x000000000208c2ca */ /* 0x000fe200000e0000 */
[----:B------:R-:W-:Y:S01]  /*4ae0*/  VOTEU.ALL UP2, P4 ;  /* 0x0000000000ff7886 */ /* 0x000fe20002040000 */
[----:B------:R-:W-:Y:S01]  /*4af0*/  @!P4 R2UR UR9, R8 ;  /* 0x000000000809c2ca */ /* 0x000fe200000e0000 */
[----:B------:R-:W-:Y:S01]  /*4b00*/  VOTEU.ALL UP1, P4 ;  /* 0x0000000000ff7886 */ /* 0x000fe20002020000 */
[----:B-1----:R-:W-:Y:S01]  /*4b10*/  @!P4 IMAD.MOV.U32 R0, RZ, RZ, 0x2000 ;  /* 0x00002000ff00c424 */ /* 0x002fe200078e00ff */
[----:B------:R-:W-:Y:S01]  /*4b20*/  UMOV UR27, UR35 ;  /* 0x00000023001b7c82 */ /* 0x000fe20008000000 */
[----:B------:R-:W-:Y:S02]  /*4b30*/  @!UP2 UIADD3 UR26, UPT, UPT, UR34, 0x20, URZ ;  /* 0x00000020221aa890 */ /* 0x000fe4000fffe0ff */
[----:B------:R-:W-:Y:S01]  /*4b40*/  @!UP2 UIADD3 UR24, UPT, UPT, UR22, 0x2200, URZ ;  /* 0x000022001618a890 */ /* 0x000fe2000fffe0ff */
[----:B------:R-:W-:Y:S01]  /*4b50*/  UMOV UR28, UR36 ;  /* 0x00000024001c7c82 */ /* 0x000fe20008000000 */
[----:B------:R-:W-:Y:S03]  /*4b60*/  UMOV UR29, UR37 ;  /* 0x00000025001d7c82 */ /* 0x000fe60008000000 */
        /* <DEDUP_REMOVED lines=13> */
.L_x_179:
[----:B------:R-:W2:Y:S01]  /*4c40*/  LDC.64 R12, c[0x0][0xb18] ;  /* 0x0002c600ff0c7b82 */ /* 0x000ea20000000a00 */
[----:B------:R-:W-:Y:S01]  /*4c50*/  @!P4 R2UR UR8, R2 ;  /* 0x000000000208c2ca */ /* 0x000fe200000e0000 */
[----:B------:R-:W-:Y:S01]  /*4c60*/  VOTEU.ALL UP2, P4 ;  /* 0x0000000000ff7886 */ /* 0x000fe20002040000 */
[----:B------:R-:W-:Y:S01]  /*4c70*/  @!P4 R2UR UR9, R8 ;  /* 0x000000000809c2ca */ /* 0x000fe200000e0000 */
[----:B------:R-:W-:Y:S01]  /*4c80*/  VOTEU.ALL UP1, P4 ;  /* 0x0000000000ff7886 */ /* 0x000fe20002020000 */
[----:B-1----:R-:W-:Y:S03]  /*4c90*/  @!P4 IMAD.MOV.U32 R0, RZ, RZ, 0x2000 ;  /* 0x00002000ff00c424 */ /* 0x002fe600078e00ff */
[----:B------:R-:W1:Y:S01]  /*4ca0*/  @!P1 LDC R2, c[0x0][0xb0c] ;  /* 0x0002c300ff029b82 */ /* 0x000e620000000800 */
[----:B------:R-:W-:Y:S01]  /*4cb0*/  @!UP2 UIADD3 UR18, UPT, UPT, UR34, 0x40, URZ ;  /* 0x000000402212a890 */ /* 0x000fe2000fffe0ff */
[----:B------:R-:W-:Y:S01]  /*4cc0*/  @P3 SHF.R.U32.HI R24, RZ, 0x10, R25 ;  /* 0x00000010ff183819 */ /* 0x000fe20000011619 */
[----:B------:R-:W-:Y:S01]  /*4cd0*/  @!UP2 UIADD3 UR16, UPT, UPT, UR22, 0x4200, URZ ;  /* 0x000042001610a890 */ /* 0x000fe2000fffe0ff */
[----:B------:R-:W-:Y:S01]  /*4ce0*/  UMOV UR19, UR35 ;  /* 0x0000002300137c82 */ /* 0x000fe20008000000 */
[----:B------:R-:W-:Y:S01]  /*4cf0*/  UMOV UR20, UR36 ;  /* 0x0000002400147c82 */ /* 0x000fe20008000000 */
[----:B------:R-:W-:Y:S01]  /*4d00*/  UMOV UR21, UR37 ;  /* 0x0000002500157c82 */ /* 0x000fe20008000000 */
[----:B------:R-:W-:Y:S01]  /*4d10*/  IMAD.U32 R9, RZ, RZ, UR8 ;  /* 0x00000008ff097e24 */ /* 0x000fe2000f8e00ff */
[----:B------:R-:W-:Y:S01]  /*4d20*/  @P3 R2UR UR57, R24 ;  /* 0x00000000183932ca */ /* 0x000fe200000e0000 */
[----:B------:R-:W-:Y:S01]  /*4d30*/  IMAD.U32 R8, RZ, RZ, UR9 ;  /* 0x00000009ff087e24 */ /* 0x000fe2000f8e00ff */
[----:B------:R-:W-:Y:S02]  /*4d40*/  @!UP2 UPRMT UR9, URZ, 0x40, URZ ;  /* 0x00000040ff09a896 */ /* 0x000fe400080000ff */
[----:B------:R-:W-:Y:S02]  /*4d50*/  @!P4 R2UR UR11, R9 ;  /* 0x00000000090bc2ca */ /* 0x000fe400000e0000 */
[----:B------:R-:W-:Y:S01]  /*4d60*/  @!P4 R2UR UR10, R8 ;  /* 0x00000000080ac2ca */ /* 0x000fe200000e0000 */
[----:B------:R-:W-:Y:S01]  /*4d70*/  @!UP2 UPRMT UR8, UR9, 0x5410, URZ ;  /* 0x000054100908a896 */ /* 0x000fe200080000ff */
[----:B------:R-:W3:Y:S11]  /*4d80*/  LDC.64 R8, c[0x0][0xb10] ;  /* 0x0002c400ff087b82 */ /* 0x000ef60000000a00 */
[----:B------:R4:W-:Y:S01]  /*4d90*/  @!UP1 UTMALDG.4D.IM2COL [UR16], [UR10], UR8 ;  /* 0x000000100a0093b4 */ /* 0x0009e20008058008 */
[----:B------:R5:W-:Y:S01]  /*4da0*/  @!P4 SYNCS.ARRIVE.TRANS64.RED.A0TR RZ, [UR22+0xd0], R0 ;  /* 0x0000d000ffffc9a7 */ /* 0x000be20008300416 */
[C---:B---3--:R-:W-:Y:S01]  /*4db0*/  @!P1 IMAD.HI.U32 R8, R11.reuse, R8, RZ ;  /* 0x000000080b089227 */ /* 0x048fe200078e00ff */
[----:B--2---:R-:W-:Y:S02]  /*4dc0*/  @!P1 ISETP.NE.AND P0, PT, R12, 0x1, PT ;  /* 0x000000010c00980c */ /* 0x004fe40003f05270 */
[----:B-1----:R-:W-:Y:S01]  /*4dd0*/  @!P1 ISETP.NE.AND P2, PT, R2, 0x1, PT ;  /* 0x000000010200980c */ /* 0x002fe20003f45270 */
[----:B------:R-:W-:Y:S01]  /*4de0*/  SYNCS.ARRIVE.TRANS64.RED.A1T0 RZ, [UR45], RZ ;  /* 0x000000ffffff79a7 */ /* 0x000fe2000810042d */
[C---:B------:R-:W-:Y:S01]  /*4df0*/  @!P1 IMAD.HI.U32 R13, R10.reuse, R13, RZ ;  /* 0x0000000d0a0d9227 */ /* 0x040fe200078e00ff */
[----:B------:R-:W-:Y:S04]  /*4e00*/  @!P1 SHF.R.U32.HI R8, RZ, R9, R8 ;  /* 0x00000009ff089219 */ /* 0x000fe80000011608 */
[----:B------:R-:W-:Y:S01]  /*4e10*/  @!P1 SEL R8, R11, R8, !P2 ;  /* 0x000000080b089207 */ /* 0x000fe20005000000 */
[----:B------:R-:W1:Y:S01]  /*4e20*/  SYNCS.PHASECHK.TRANS64.TRYWAIT P5, [UR22+0xf8], R14 ;  /* 0x0000f80eff0075a7 */ /* 0x000e6200080a1116 */
[----:B-----5:R-:W2:Y:S02]  /*4e30*/  @!P1 LDC R0, c[0x0][0xb20] ;  /* 0x0002c800ff009b82 */ /* 0x020ea40000000800 */
[----:B--2---:R-:W-:Y:S04]  /*4e40*/  @!P1 SHF.R.U32.HI R0, RZ, R0, R13 ;  /* 0x00000000ff009219 */ /* 0x004fe8000001160d */
[----:B------:R-:W-:Y:S05]  /*4e50*/  @!P1 SEL R9, R10, R0, !P0 ;  /* 0x000000000a099207 */ /* 0x000fea0004000000 */
[----:B------:R-:W-:Y:S02]  /*4e60*/  @!P1 IMAD.IADD R0, R9, 0x1, -R8 ;  /* 0x0000000109009824 */ /* 0x000fe400078e0a08 */
[----:B------:R-:W-:Y:S02]  /*4e70*/  @!P1 IMAD.IADD R8, R8, 0x1, -R9 ;  /* 0x0000000108089824 */ /* 0x000fe400078e0a09 */
[----:B------:R-:W-:Y:S02]  /*4e80*/  @!P1 IMAD R11, R0, R2, R11 ;  /* 0x00000002000b9224 */ /* 0x000fe400078e020b */
[----:B------:R-:W-:Y:S01]  /*4e90*/  @!P1 IMAD R10, R8, R12, R10 ;  /* 0x0000000c080a9224 */ /* 0x000fe200078e020a */
[----:B-1--4-:R-:W-:Y:S06]  /*4ea0*/  @!P5 BRA `(.L_x_78) ;  /* 0x00000050001cd947 */ /* 0x012fec0003800000 */
.L_x_181:
[----:B------:R-:W-:Y:S01]  /*4eb0*/  @!P4 IADD3 R2, P0, PT, R34, 0x580, RZ ;  /* 0x000005802202c810 */ /* 0x000fe20007f1e0ff */
[----:B------:R-:W-:Y:S01]  /*4ec0*/  VOTEU.ALL UP2, P4 ;  /* 0x0000000000ff7886 */ /* 0x000fe20002040000 */
[----:B------:R-:W-:Y:S01]  /*4ed0*/  VOTEU.ALL UP1, P4 ;  /* 0x0000000000ff7886 */ /* 0x000fe20002020000 */
[----:B------:R-:W-:Y:S01]  /*4ee0*/  UMOV UR11, UR35 ;  /* 0x00000023000b7c82 */ /* 0x000fe20008000000 */
[----:B------:R-:W-:Y:S01]  /*4ef0*/  @!P4 R2UR UR9, R2 ;  /* 0x000000000209c2ca */ /* 0x000fe200000e0000 */
[----:B-1----:R-:W-:Y:S01]  /*4f00*/  @!P4 IMAD.X R0, RZ, RZ, R35, P0 ;  /* 0x000000ffff00c224 */ /* 0x002fe200000e0623 */
[----:B------:R-:W-:Y:S01]  /*4f10*/  @!UP2 UPRMT UR16, URZ, 0x40, URZ ;  /* 0x00000040ff10a896 */ /* 0x000fe200080000ff */
[----:B------:R-:W-:Y:S01]  /*4f20*/  LOP3.LUT R32, R32, 0x1, RZ, 0x3c, !PT ;  /* 0x0000000120207812 */ /* 0x000fe200078e3cff */
[----:B------:R-:W-:Y:S01]  /*4f30*/  @!UP2 UIADD3 UR10, UPT, UPT, UR34, 0x60, URZ ;  /* 0x00000060220aa890 */ /* 0x000fe2000fffe0ff */
[----:B------:R-:W-:Y:S01]  /*4f40*/  LOP3.LUT R31, R31, 0x1, RZ, 0x3c, !PT ;  /* 0x000000011f1f7812 */ /* 0x000fe200078e3cff */
[----:B------:R-:W-:Y:S01]  /*4f50*/  @!UP2 UPRMT UR20, UR16, 0x5410, URZ ;  /* 0x000054101014a896 */ /* 0x000fe200080000ff */
[----:B------:R-:W-:Y:S01]  /*4f60*/  @!P4 R2UR UR8, R0 ;  /* 0x000000000008c2ca */ /* 0x000fe200000e0000 */
[----:B------:R-:W-:Y:S01]  /*4f70*/  UMOV UR12, UR36 ;  /* 0x00000024000c7c82 */ /* 0x000fe20008000000 */
[----:B------:R-:W-:Y:S01]  /*4f80*/  UMOV UR13, UR37 ;  /* 0x00000025000d7c82 */ /* 0x000fe20008000000 */
[----:B------:R-:W-:Y:S02]  /*4f90*/  IMAD.IADD R14, R10, 0x1, R90 ;  /* 0x000000010a0e7824 */ /* 0x000fe400078e025a */
[----:B------:R-:W-:Y:S02]  /*4fa0*/  IMAD.IADD R17, R11, 0x1, R91 ;  /* 0x000000010b117824 */ /* 0x000fe400078e025b */
[----:B------:R-:W-:Y:S01]  /*4fb0*/  IMAD.U32 R8, RZ, RZ, UR9 ;  /* 0x00000009ff087e24 */ /* 0x000fe2000f8e00ff */
[----:B------:R-:W-:Y:S04]  /*4fc0*/  @!UP2 UIADD3 UR9, UPT, UPT, UR22, 0xd8, URZ ;  /* 0x000000d81609a890 */ /* 0x000fe8000fffe0ff */
[----:B------:R-:W-:Y:S01]  /*4fd0*/  @!P4 R2UR UR18, R8 ;  /* 0x000000000812c2ca */ /* 0x000fe200000e0000 */
[----:B------:R-:W-:Y:S01]  /*4fe0*/  IMAD.U32 R9, RZ, RZ, UR8 ;  /* 0x00000008ff097e24 */ /* 0x000fe2000f8e00ff */
[----:B------:R-:W-:Y:S04]  /*4ff0*/  @!UP2 UIADD3 UR8, UPT, UPT, UR22, 0x6200, URZ ;  /* 0x000062001608a890 */ /* 0x000fe8000fffe0ff */
[----:B------:R-:W-:Y:S11]  /*5000*/  @!P4 R2UR UR19, R9 ;  /* 0x000000000913c2ca */ /* 0x000ff600000e0000 */
[----:B------:R-:W-:Y:S02]  /*5010*/  @!UPT UIADD3 URZ, UPT, UPT, URZ, URZ, URZ ;  /* 0x000000fffffff290 */ /* 0x000fe4000fffe0ff */
[----:B------:R2:W-:Y:S01]  /*5020*/  @!UP1 UTMALDG.4D.IM2COL [UR8], [UR18], UR20 ;  /* 0x00000008120093b4 */ /* 0x0005e20008058014 */
[----:B------:R2:W-:Y:S01]  /*5030*/  @!P4 SYNCS.ARRIVE.TRANS64.RED.A0TR RZ, [UR22+0xd8], R29 ;  /* 0x0000d81dffffc9a7 */ /* 0x0005e20008300416 */
[----:B------:R-:W-:Y:S01]  /*5040*/  UPLOP3.LUT UP1, UPT, UPT, UPT, UPT, 0x80, 0x8 ;  /* 0x000000000008789c */ /* 0x000fe20003f2f070 */
[----:B------:R-:W-:Y:S01]  /*5050*/  SYNCS.ARRIVE.TRANS64.RED.A1T0 RZ, [UR23], RZ ;  /* 0x000000ffffff79a7 */ /* 0x000fe20008100417 */
[----:B------:R-:W-:Y:S09]  /*5060*/  @P3 BRA `(.L_x_79) ;  /* 0xfffffff000803947 */ /* 0x000ff2000383ffff */
[----:B------:R-:W-:-:S04]  /*5070*/  SHF.L.U32 R2, R32, 0x1f, RZ ;  /* 0x0000001f20027819 */ /* 0x000fc800000006ff */
[----:B------:R-:W1:Y:S02]  /*5080*/  SYNCS.PHASECHK.TRANS64.TRYWAIT P0, [UR22+0xe0], R2 ;  /* 0x0000e002ff0075a7 */ /* 0x000e640008001116 */
[----:B-1----:R-:W-:Y:S05]  /*5090*/  @!P0 BRA `(.L_x_80) ;  /* 0x0000004c00b88947 */ /* 0x002fea0003800000 */
.L_x_183:
[----:B------:R-:W3:Y:S02]  /*50a0*/  SYNCS.PHASECHK.TRANS64.TRYWAIT P0, [UR22+0xe8], R2 ;  /* 0x0000e802ff0075a7 */ /* 0x000ee40008001116 */
[----:B---3--:R-:W-:Y:S05]  /*50b0*/  @!P0 BRA `(.L_x_81) ;  /* 0x0000004c00c88947 */ /* 0x008fea0003800000 */
.L_x_185:
[----:B------:R-:W3:Y:S02]  /*50c0*/  SYNCS.PHASECHK.TRANS64.TRYWAIT P0, [UR22+0xf0], R2 ;  /* 0x0000f002ff0075a7 */ /* 0x000ee40008001116 */
[----:B---3--:R-:W-:Y:S05]  /*50d0*/  @!P0 BRA `(.L_x_82) ;  /* 0x0000004c00d88947 */ /* 0x008fea0003800000 */
.L_x_187:
[----:B-1----:R-:W-:-:S07]  /*50e0*/  MOV R0, UR22 ;  /* 0x0000001600007c02 */ /* 0x002fce0008000f00 */
.L_x_83:
[----:B-1----:R-:W-:-:S04]  /*50f0*/  SHF.L.U32 R2, R32, 0x1f, RZ ;  /* 0x0000001f20027819 */ /* 0x002fc800000006ff */
[----:B------:R1:W3:Y:S03]  /*5100*/  SYNCS.PHASECHK.TRANS64.TRYWAIT P0, [R0+URZ+0xf8], R2 ;  /* 0x0000f802000075a7 */ /* 0x0002e600080011ff */
[----:B---3--:R-:W-:Y:S05]  /*5110*/  @!P0 NANOSLEEP.SYNCS 0x989680 ;  /* 0x009896800000895d */ /* 0x008fea0003900000 */
[----:B------:R-:W3:Y:S02]  /*5120*/  @!P0 SYNCS.PHASECHK.TRANS64 P0, [R0+URZ+0xf8], R2 ;  /* 0x0000f802000085a7 */ /* 0x000ee400080010ff */
[----:B--23--:R-:W-:Y:S05]  /*5130*/  @P0 EXIT ;  /* 0x000000000000094d */ /* 0x00cfea0003800000 */
[----:B------:R-:W-:Y:S05]  /*5140*/  BRA `(.L_x_83) ;  /* 0xfffffffc00e87947 */ /* 0x000fea000383ffff */
.L_x_68:
[----:B------:R-:W-:-:S06]  /*5150*/  UISETP.GE.AND UP1, UPT, UR8, 0x4, UPT ;  /* 0x000000040800788c */ /* 0x000fcc000bf26270 */
[----:B------:R-:W-:-:S13]  /*5160*/  PLOP3.LUT P0, PT, PT, PT, UP1, 0x80, 0x8 ;  /* 0x000000000008781c */ /* 0x000fda0003f0f018 */
[----:B------:R-:W-:Y:S05]  /*5170*/  @!P0 EXIT ;  /* 0x000000000000894d */ /* 0x000fea0003800000 */
[----:B------:R-:W-:Y:S01]  /*5180*/  BAR.SYNC.DEFER_BLOCKING 0x6, 0xa0 ;  /* 0x0182800000007b1d */ /* 0x000fe20000010000 */
[C---:B------:R-:W-:Y:S01]  /*5190*/  IMAD.SHL.U32 R0, R101.reuse, 0x20, RZ ;  /* 0x0000002065007824 */ /* 0x040fe200078e00ff */
[C---:B------:R-:W-:Y:S01]  /*51a0*/  SHF.L.U32 R46, R101.reuse, 0x10, RZ ;  /* 0x00000010652e7819 */ /* 0x040fe200000006ff */
[C---:B------:R-:W-:Y:S01]  /*51b0*/  IMAD.SHL.U32 R100, R101.reuse, 0x4, RZ ;  /* 0x0000000465647824 */ /* 0x040fe200078e00ff */
[C---:B------:R-:W-:Y:S01]  /*51c0*/  LOP3.LUT R102, R101.reuse, 0x60, RZ, 0xc0, !PT ;  /* 0x0000006065667812 */ /* 0x040fe200078ec0ff */
[----:B------:R-:W-:Y:S01]  /*51d0*/  HFMA2 R97, -RZ, RZ, 0, 0 ;  /* 0x00000000ff617431 */ /* 0x000fe200000001ff */
[----:B------:R-:W-:Y:S02]  /*51e0*/  UMOV UR50, 0x400 ;  /* 0x0000040000327882 */ /* 0x000fe40000000000 */
[----:B------:R-:W1:Y:S01]  /*51f0*/  LDC R96, c[0x0][0x370] ;  /* 0x0000dc00ff607b82 */ /* 0x000e620000000800 */
[----:B------:R-:W-:Y:S01]  /*5200*/  ULEA UR50, UR45, UR50, 0x18 ;  /* 0x000000322d327291 */ /* 0x000fe2000f8ec0ff */
[----:B------:R-:W-:Y:S01]  /*5210*/  LOP3.LUT R4, R0, 0xc0, RZ, 0xc0, !PT ;  /* 0x000000c000047812 */ /* 0x000fe200078ec0ff */
[----:B------:R-:W-:Y:S01]  /*5220*/  IMAD.MOV.U32 R99, RZ, RZ, 0x1 ;  /* 0x00000001ff637424 */ /* 0x000fe200078e00ff */
[C---:B------:R-:W-:Y:S01]  /*5230*/  LOP3.LUT R105, R101.reuse, 0x2, RZ, 0xc0, !PT ;  /* 0x0000000265697812 */ /* 0x040fe200078ec0ff */
[----:B------:R-:W-:Y:S01]  /*5240*/  UIADD3 UR4, UPT, UPT, UR50, 0x200, URZ ;  /* 0x0000020032047890 */ /* 0x000fe2000fffe0ff */
[----:B------:R-:W-:Y:S01]  /*5250*/  LOP3.LUT R100, R4, 0x18, R100, 0xf8, !PT ;  /* 0x0000001804647812 */ /* 0x000fe200078ef864 */
[----:B------:R-:W-:Y:S01]  /*5260*/  IMAD.MOV.U32 R45, RZ, RZ, RZ ;  /* 0x000000ffff2d7224 */ /* 0x000fe200078e00ff */
[----:B------:R-:W2:Y:S01]  /*5270*/  LDC R42, c[0x0][0xb0c] ;  /* 0x0002c300ff2a7b82 */ /* 0x000ea20000000800 */
[----:B------:R-:W-:Y:S01]  /*5280*/  LOP3.LUT R101, R101, 0x4, RZ, 0xc0, !PT ;  /* 0x0000000465657812 */ /* 0x000fe200078ec0ff */
[----:B------:R-:W-:Y:S01]  /*5290*/  IMAD.MOV.U32 R98, RZ, RZ, RZ ;  /* 0x000000ffff627224 */ /* 0x000fe200078e00ff */
[----:B------:R-:W-:Y:S01]  /*52a0*/  LOP3.LUT R100, R100, 0xf20, R0, 0xf8, !PT ;  /* 0x00000f2064647812 */ /* 0x000fe200078ef800 */
[----:B------:R-:W-:Y:S01]  /*52b0*/  IMAD.U32 R94, RZ, RZ, UR4 ;  /* 0x00000004ff5e7e24 */ /* 0x000fe2000f8e00ff */
[----:B------:R-:W-:Y:S01]  /*52c0*/  LOP3.LUT R46, R46, 0x600000, RZ, 0xc0, !PT ;  /* 0x006000002e2e7812 */ /* 0x000fe200078ec0ff */
[----:B------:R-:W4:Y:S02]  /*52d0*/  LDCU.64 UR54, c[0x0][0x348] ;  /* 0x00006900ff3677ac */ /* 0x000f240008000a00 */
[----:B------:R-:W1:Y:S01]  /*52e0*/  LDC R93, c[0x0][0xb20] ;  /* 0x0002c800ff5d7b82 */ /* 0x000e620000000800 */
[----:B------:R-:W3:Y:S01]  /*52f0*/  LDS R2, [UR50+0x160] ;  /* 0x00016032ff027984 */ /* 0x000ee20008000800 */
[----:B------:R-:W-:Y:S01]  /*5300*/  LEA R100, R100, R94, 0x1 ;  /* 0x0000005e64647211 */ /* 0x000fe200078e08ff */
[----:B------:R-:W1:Y:S04]  /*5310*/  LDCU.64 UR36, c[0x0][0x888] ;  /* 0x00011100ff2477ac */ /* 0x000e680008000a00 */
[--C-:B------:R-:W-:Y:S01]  /*5320*/  IMAD R105, R105, -0x10, R100.reuse ;  /* 0xfffffff069697824 */ /* 0x100fe200078e0264 */
[----:B------:R-:W1:Y:S01]  /*5330*/  LDC R41, c[0x0][0xb30] ;  /* 0x0002cc00ff297b82 */ /* 0x000e620000000800 */
[----:B------:R-:W-:Y:S01]  /*5340*/  IMAD R104, R101, -0x10, R100 ;  /* 0xfffffff065687824 */ /* 0x000fe200078e0264 */
[----:B------:R-:W1:Y:S01]  /*5350*/  LDCU.64 UR38, c[0x0][0x890] ;  /* 0x00011200ff2677ac */ /* 0x000e620008000a00 */
[----:B------:R-:W1:Y:S05]  /*5360*/  LDCU.64 UR46, c[0x0][0xa90] ;  /* 0x00015200ff2e77ac */ /* 0x000e6a0008000a00 */
[----:B------:R-:W1:Y:S01]  /*5370*/  LDC.64 R84, c[0x0][0xb10] ;  /* 0x0002c400ff547b82 */ /* 0x000e620000000a00 */
[----:B------:R-:W-:Y:S01]  /*5380*/  UMOV UR52, URZ ;  /* 0x000000ff00347c82 */ /* 0x000fe20008000000 */
[----:B------:R-:W-:-:S06]  /*5390*/  UMOV UR56, URZ ;  /* 0x000000ff00387c82 */ /* 0x000fcc0008000000 */
[----:B------:R-:W1:Y:S08]  /*53a0*/  LDC.64 R38, c[0x0][0xb18] ;  /* 0x0002c600ff267b82 */ /* 0x000e700000000a00 */
[----:B------:R-:W1:Y:S08]  /*53b0*/  LDC.64 R36, c[0x0][0xb28] ;  /* 0x0002ca00ff247b82 */ /* 0x000e700000000a00 */
[----:B------:R-:W1:Y:S01]  /*53c0*/  LDC.64 R82, c[0x0][0x8b0] ;  /* 0x00022c00ff527b82 */ /* 0x000e620000000a00 */
[C---:B---3--:R-:W-:Y:S01]  /*53d0*/  VIADD R3, R2.reuse, 0x80 ;  /* 0x0000008002037836 */ /* 0x048fe20000000000 */
[----:B------:R-:W-:-:S04]  /*53e0*/  LOP3.LUT R2, R2, 0xffff, RZ, 0xc0, !PT ;  /* 0x0000ffff02027812 */ /* 0x000fc800078ec0ff */
[----:B------:R-:W-:Y:S02]  /*53f0*/  LOP3.LUT R3, R3, 0xffff, RZ, 0xc0, !PT ;  /* 0x0000ffff03037812 */ /* 0x000fe400078ec0ff */
[----:B------:R-:W3:Y:S03]  /*5400*/  LDC.64 R80, c[0x0][0x8a8] ;  /* 0x00022a00ff507b82 */ /* 0x000ee60000000a00 */
[----:B------:R1:W-:Y:S05]  /*5410*/  STL.64 [R1], R2 ;  /* 0x0000000201007387 */ /* 0x0003ea0000100a00 */
[----:B------:R-:W1:Y:S08]  /*5420*/  LDC.64 R88, c[0x0][0xa80] ;  /* 0x0002a000ff587b82 */ /* 0x000e700000000a00 */
[----:B------:R-:W1:Y:S08]  /*5430*/  LDC.64 R86, c[0x0][0xa88] ;  /* 0x0002a200ff567b82 */ /* 0x000e700000000a00 */
[----:B--2-4-:R-:W1:Y:S02]  /*5440*/  LDC R95, c[0x0][0x374] ;  /* 0x0000dd00ff5f7b82 */ /* 0x014e640000000800 */
.L_x_127:
[----:B-1----:R-:W-:Y:S04]  /*5450*/  SHF.L.U32 R2, R97, 0x1f, RZ ;  /* 0x0000001f61027819 */ /* 0x002fe800000006ff */
[----:B------:R-:W1:Y:S02]  /*5460*/  SYNCS.PHASECHK.TRANS64.TRYWAIT P0, [UR50+0x110], R2 ;  /* 0x00011002ff0075a7 */ /* 0x000e640008001132 */
[----:B-1-3--:R-:W-:Y:S05]  /*5470*/  @!P0 BRA `(.L_x_84) ;  /* 0x0000004c00088947 */ /* 0x00afea0003800000 */
.L_x_189:
[----:B------:R-:W2:Y:S01]  /*5480*/  LDC.64 R10, c[0x0][0xb10] ;  /* 0x0002c400ff0a7b82 */ /* 0x000ea20000000a00 */
[----:B------:R-:W4:Y:S01]  /*5490*/  LDS.128 R20, [UR50+0x150] ;  /* 0x00015032ff147984 */ /* 0x000f220008000c00 */
[----:B------:R-:W-:Y:S01]  /*54a0*/  UIADD3 UR4, UPT, UPT, UR50, 0x118, URZ ;  /* 0x0000011832047890 */ /* 0x000fe2000fffe0ff */
[----:B-1----:R-:W-:Y:S01]  /*54b0*/  IMAD R0, R45, 0x4, R1 ;  /* 0x000000042d007824 */ /* 0x002fe200078e0201 */
[----:B------:R-:W-:Y:S04]  /*54c0*/  ISETP.NE.AND P1, PT, R41, 0x1, PT ;  /* 0x000000012900780c */ /* 0x000fe80003f25270 */
[----:B------:R-:W1:Y:S01]  /*54d0*/  LDC.64 R8, c[0x0][0xb18] ;  /* 0x0002c600ff087b82 */ /* 0x000e620000000a00 */
[----:B------:R-:W-:Y:S01]  /*54e0*/  UPRMT UR4, URZ, 0x654, UR4 ;  /* 0x00000654ff047896 */ /* 0x000fe20008000004 */
[----:B------:R-:W-:Y:S01]  /*54f0*/  ISETP.GE.AND P0, PT, R40, 0x1, PT ;  /* 0x000000012800780c */ /* 0x000fe20003f06270 */
[----:B------:R-:W-:Y:S01]  /*5500*/  @!PT LDS RZ, [RZ] ;  /* 0x00000000fffff984 */ /* 0x000fe20000000800 */
[----:B------:R-:W-:Y:S01]  /*5510*/  @!PT LDS RZ, [RZ] ;  /* 0x00000000fffff984 */ /* 0x000fe20000000800 */
[----:B------:R-:W-:Y:S01]  /*5520*/  @!PT LDS RZ, [RZ] ;  /* 0x00000000fffff984 */ /* 0x000fe20000000800 */
[----:B------:R-:W-:Y:S01]  /*5530*/  @!PT LDS RZ, [RZ] ;  /* 0x00000000fffff984 */ /* 0x000fe20000000800 */
[----:B------:R3:W-:Y:S06]  /*5540*/  MEMBAR.ALL.CTA ;  /* 0x0000000000007992 */ /* 0x0007ec0000008000 */
[----:B---3--:R-:W3:Y:S01]  /*5550*/  FENCE.VIEW.ASYNC.S ;  /* 0x00000000000073c6 */ /* 0x008ee20000000000 */
[----:B------:R-:W1:Y:S08]  /*5560*/  @!P1 LDC R12, c[0x0][0xb20] ;  /* 0x0002c800ff0c9b82 */ /* 0x000e700000000800 */
[----:B------:R-:W1:Y:S01]  /*5570*/  @!P1 LDC R7, c[0x0][0xb0c] ;  /* 0x0002c300ff079b82 */ /* 0x000e620000000800 */
[----:B---3--:R-:W-:Y:S01]  /*5580*/  SYNCS.ARRIVE.TRANS64.RED.A1T0 RZ, [UR4], RZ ;  /* 0x000000ffffff79a7 */ /* 0x008fe20008100404 */
[----:B------:R3:W5:Y:S01]  /*5590*/  LDL R16, [R0] ;  /* 0x0000000000107983 */ /* 0x0007620000100800 */
[----:B----4-:R-:W-:Y:S04]  /*55a0*/  LOP3.LUT P4, RZ, R22, 0x1, RZ, 0xc0, !PT ;  /* 0x0000000116ff7812 */ /* 0x010fe8000788c0ff */
[----:B------:R-:W-:Y:S09]  /*55b0*/  P2R R106, PR, RZ, 0x10 ;  /* 0x00000010ff6a7803 */ /* 0x000ff20000000000 */
[----:B------:R-:W-:Y:S02]  /*55c0*/  @P4 MOV R44, R20 ;  /* 0x00000014002c4202 */ /* 0x000fe40000000f00 */
[----:B------:R-:W-:Y:S01]  /*55d0*/  @P4 LOP3.LUT R43, R21, 0xffff, RZ, 0xc0, !PT ;  /* 0x0000ffff152b4812 */ /* 0x000fe200078ec0ff */
[----:B--23--:R-:W-:Y:S06]  /*55e0*/  @!P0 BRA `(.L_x_85) ;  /* 0x0000000000a48947 */ /* 0x00cfec0003800000 */
[----:B------:R-:W-:Y:S01]  /*55f0*/  IMAD.HI.U32 R0, R95, R39, RZ ;  /* 0x000000275f007227 */ /* 0x000fe200078e00ff */
[----:B------:R-:W-:Y:S02]  /*5600*/  ISETP.NE.AND P0, PT, R38, 0x1, PT ;  /* 0x000000012600780c */ /* 0x000fe40003f05270 */
[----:B------:R-:W-:Y:S01]  /*5610*/  ISETP.NE.AND P2, PT, R40, 0x1, PT ;  /* 0x000000012800780c */ /* 0x000fe20003f45270 */
[----:B------:R-:W-:Y:S01]  /*5620*/  IMAD.HI.U32 R4, R96, R84, RZ ;  /* 0x0000005460047227 */ /* 0x000fe200078e00ff */
[----:B------:R-:W-:Y:S02]  /*5630*/  SHF.R.U32.HI R0, RZ, R93, R0 ;  /* 0x0000005dff007219 */ /* 0x000fe40000011600 */
[----:B------:R-:W-:Y:S01]  /*5640*/  ISETP.NE.AND P3, PT, R42, 0x1, PT ;  /* 0x000000012a00780c */ /* 0x000fe20003f65270 */
[----:B------:R-:W-:Y:S01]  /*5650*/  IMAD.HI.U32 R6, R43, R39, RZ ;  /* 0x000000272b067227 */ /* 0x000fe200078e00ff */
[-C--:B------:R-:W-:Y:S02]  /*5660*/  SHF.R.U32.HI R4, RZ, R85.reuse, R4 ;  /* 0x00000055ff047219 */ /* 0x080fe40000011604 */
        /* <DEDUP_REMOVED lines=14> */
[C---:B------:R-:W-:Y:S03]  /*5750*/  IMAD.HI.U32 R0, R3.reuse, R36, RZ ;  /* 0x0000002403007227 */ /* 0x040fe600078e00ff */
[C---:B------:R-:W-:Y:S02]  /*5760*/  ISETP.GE.OR P0, PT, R2.reuse, R5, P0 ;  /* 0x000000050200720c */ /* 0x040fe40000706670 */
[----:B------:R-:W-:Y:S04]  /*5770*/  SHF.R.U32.HI R0, RZ, R37, R0 ;  /* 0x00000025ff007219 */ /* 0x000fe80000011600 */
[C---:B------:R-:W-:Y:S05]  /*5780*/  SEL R6, R3.reuse, R0, !P2 ;  /* 0x0000000003067207 */ /* 0x040fea0005000000 */
        /* <DEDUP_REMOVED lines=14> */
[----:B------:R-:W-:Y:S07]  /*5870*/  IMAD R43, R3, R38, R43 ;  /* 0x00000026032b7224 */ /* 0x000fee00078e022b */
.L_x_85:
[----:B-1----:R-:W-:Y:S01]  /*5880*/  @!P1 ISETP.NE.AND P0, PT, R8, 0x1, PT ;  /* 0x000000010800980c */ /* 0x002fe20003f05270 */
[----:B------:R-:W-:Y:S01]  /*5890*/  @!P1 IMAD.HI.U32 R2, R43, R9, RZ ;  /* 0x000000092b029227 */ /* 0x000fe200078e00ff */
[----:B------:R-:W-:Y:S01]  /*58a0*/  R2UR UR41, R14 ;  /* 0x000000000e2972ca */ /* 0x000fe200000e0000 */
[----:B------:R-:W-:Y:S01]  /*58b0*/  BSSY.RECONVERGENT B6, `(.L_x_86) ;  /* 0x000002f000067945 */ /* 0x000fe20003800200 */
[----:B------:R-:W-:Y:S01]  /*58c0*/  @!P1 ISETP.NE.AND P2, PT, R7, 0x1, PT ;  /* 0x000000010700980c */ /* 0x000fe20003f45270 */
[----:B------:R-:W-:Y:S01]  /*58d0*/  @!P1 IMAD.HI.U32 R0, R44, R10, RZ ;  /* 0x0000000a2c009227 */ /* 0x000fe200078e00ff */
[----:B------:R-:W-:Y:S02]  /*58e0*/  @!P1 SHF.R.U32.HI R2, RZ, R12, R2 ;  /* 0x0000000cff029219 */ /* 0x000fe40000011602 */
[----:B------:R-:W-:Y:S02]  /*58f0*/  @P4 SHF.R.U32.HI R20, RZ, 0x10, R21 ;  /* 0x00000010ff144819 */ /* 0x000fe40000011615 */
[----:B------:R-:W-:Y:S02]  /*5900*/  @!P1 SEL R2, R43, R2, !P0 ;  /* 0x000000022b029207 */ /* 0x000fe40004000000 */
[----:B------:R-:W-:Y:S02]  /*5910*/  @!P1 SHF.R.U32.HI R0, RZ, R11, R0 ;  /* 0x0000000bff009219 */ /* 0x000fe40000011600 */
[----:B------:R-:W-:Y:S01]  /*5920*/  LOP3.LUT P0, RZ, R94, 0x1b0, RZ, 0xc0, !PT ;  /* 0x000001b05eff7812 */ /* 0x000fe2000780c0ff */
[----:B------:R-:W-:Y:S01]  /*5930*/  USHF.L.U32 UR41, UR41, 0x7, URZ ;  /* 0x0000000729297899 */ /* 0x000fe200080006ff */
[----:B------:R-:W-:Y:S02]  /*5940*/  @!P1 SEL R3, R44, R0, !P2 ;  /* 0x000000002c039207 */ /* 0x000fe40005000000 */
[----:B------:R-:W-:Y:S03]  /*5950*/  @P4 R2UR UR51, R20 ;  /* 0x00000000143342ca */ /* 0x000fe600000e0000 */
[----:B------:R-:W-:Y:S02]  /*5960*/  @!P1 IMAD.IADD R0, R2, 0x1, -R3 ;  /* 0x0000000102009824 */ /* 0x000fe400078e0a03 */
[----:B------:R-:W-:Y:S02]  /*5970*/  @!P1 IMAD.IADD R2, R3, 0x1, -R2 ;  /* 0x0000000103029824 */ /* 0x000fe400078e0a02 */
[----:B------:R-:W-:Y:S02]  /*5980*/  @!P1 IMAD R44, R0, R7, R44 ;  /* 0x00000007002c9224 */ /* 0x000fe400078e022c */
[----:B------:R-:W-:Y:S01]  /*5990*/  @!P1 IMAD R43, R2, R8, R43 ;  /* 0x00000008022b9224 */ /* 0x000fe200078e022b */
[----:B------:R-:W-:Y:S06]  /*59a0*/  @!P0 BRA `(.L_x_87) ;  /* 0x00000000007c8947 */ /* 0x000fec0003800000 */
[----:B------:R-:W1:Y:S01]  /*59b0*/  LDCU.64 UR8, c[0x4][0x80] ;  /* 0x01001000ff0877ac */ /* 0x000e620008000a00 */
[----:B------:R-:W-:Y:S01]  /*59c0*/  MOV R2, 0x0 ;  /* 0x0000000000027802 */ /* 0x000fe20000000f00 */
[----:B------:R-:W-:Y:S02]  /*59d0*/  HFMA2 R12, -RZ, RZ, 0, 5.9604644775390625e-08 ;  /* 0x00000001ff0c7431 */ /* 0x000fe400000001ff */
[----:B------:R-:W-:Y:S01]  /*59e0*/  IMAD.MOV.U32 R8, RZ, RZ, 0x70 ;  /* 0x00000070ff087424 */ /* 0x000fe200078e00ff */
[----:B------:R2:W3:Y:S01]  /*59f0*/  LDC.64 R14, c[0x4][R2] ;  /* 0x01000000020e7b82 */ /* 0x0004e20000000a00 */
[----:B------:R-:W4:Y:S01]  /*5a00*/  LDCU.64 UR6, c[0x4][0x88] ;  /* 0x01001100ff0677ac */ /* 0x000f220008000a00 */
[----:B------:R-:W-:Y:S01]  /*5a10*/  IMAD.MOV.U32 R13, RZ, RZ, RZ ;  /* 0x000000ffff0d7224 */ /* 0x000fe200078e00ff */
[----:B------:R-:W2:Y:S01]  /*5a20*/  LDCU.64 UR4, c[0x4][0x8] ;  /* 0x01000100ff0477ac */ /* 0x000ea20008000a00 */
[----:B-1----:R-:W-:Y:S01]  /*5a30*/  MOV R5, UR9 ;  /* 0x0000000900057c02 */ /* 0x002fe20008000f00 */
[----:B------:R-:W-:Y:S01]  /*5a40*/  IMAD.U32 R4, RZ, RZ, UR8 ;  /* 0x00000008ff047e24 */ /* 0x000fe2000f8e00ff */
[----:B----4-:R-:W-:Y:S01]  /*5a50*/  MOV R7, UR7 ;  /* 0x0000000700077c02 */ /* 0x010fe20008000f00 */
[----:B------:R-:W-:Y:S01]  /*5a60*/  IMAD.U32 R6, RZ, RZ, UR6 ;  /* 0x00000006ff067e24 */ /* 0x000fe2000f8e00ff */
[----:B--2---:R-:W-:Y:S01]  /*5a70*/  MOV R11, UR5 ;  /* 0x00000005000b7c02 */ /* 0x004fe20008000f00 */
[----:B------:R-:W-:Y:S02]  /*5a80*/  IMAD.U32 R10, RZ, RZ, UR4 ;  /* 0x00000004ff0a7e24 */ /* 0x000fe4000f8e00ff */
[----:B------:R-:W-:Y:S07]  /*5a90*/  LEPC R20, `(.L_x_88) ;  /* 0x000000001014794e */ /* 0x000fee0000000000 */
[----:B---3-5:R-:W-:Y:S05]  /*5aa0*/  CALL.ABS.NOINC R14 ;  /* 0x000000000e007343 */ /* 0x028fea0003c00000 */
.L_x_88:
[----:B------:R-:W1:Y:S01]  /*5ab0*/  LDCU.64 UR8, c[0x4][0x80] ;  /* 0x01001000ff0877ac */ /* 0x000e620008000a00 */
[----:B------:R-:W2:Y:S01]  /*5ac0*/  LDC.64 R2, c[0x4][R2] ;  /* 0x0100000002027b82 */ /* 0x000ea20000000a00 */
[----:B------:R-:W-:Y:S02]  /*5ad0*/  HFMA2 R12, -RZ, RZ, 0, 5.9604644775390625e-08 ;  /* 0x00000001ff0c7431 */ /* 0x000fe400000001ff */
[----:B------:R-:W-:Y:S02]  /*5ae0*/  IMAD.MOV.U32 R8, RZ, RZ, 0x70 ;  /* 0x00000070ff087424 */ /* 0x000fe400078e00ff */
[----:B------:R-:W-:Y:S01]  /*5af0*/  IMAD.MOV.U32 R13, RZ, RZ, RZ ;  /* 0x000000ffff0d7224 */ /* 0x000fe200078e00ff */
[----:B------:R-:W3:Y:S01]  /*5b00*/  LDCU.64 UR6, c[0x4][0x88] ;  /* 0x01001100ff0677ac */ /* 0x000ee20008000a00 */
[----:B------:R-:W4:Y:S01]  /*5b10*/  LDCU.64 UR4, c[0x4][0x8] ;  /* 0x01000100ff0477ac */ /* 0x000f220008000a00 */
[----:B-1----:R-:W-:Y:S02]  /*5b20*/  MOV R4, UR8 ;  /* 0x0000000800047c02 */ /* 0x002fe40008000f00 */
[----:B------:R-:W-:Y:S02]  /*5b30*/  MOV R5, UR9 ;  /* 0x0000000900057c02 */ /* 0x000fe40008000f00 */
[----:B---3--:R-:W-:Y:S01]  /*5b40*/  MOV R7, UR7 ;  /* 0x0000000700077c02 */ /* 0x008fe20008000f00 */
[----:B------:R-:W-:Y:S01]  /*5b50*/  IMAD.U32 R6, RZ, RZ, UR6 ;  /* 0x00000006ff067e24 */ /* 0x000fe2000f8e00ff */
[----:B----4-:R-:W-:Y:S01]  /*5b60*/  MOV R11, UR5 ;  /* 0x00000005000b7c02 */ /* 0x010fe20008000f00 */
[----:B------:R-:W-:Y:S02]  /*5b70*/  IMAD.U32 R10, RZ, RZ, UR4 ;  /* 0x00000004ff0a7e24 */ /* 0x000fe4000f8e00ff */
[----:B------:R-:W-:Y:S07]  /*5b80*/  LEPC R20, `(.L_x_87) ;  /* 0x000000001014794e */ /* 0x000fee0000000000 */
[----:B--2---:R-:W-:Y:S05]  /*5b90*/  CALL.ABS.NOINC R2 ;  /* 0x0000000002007343 */ /* 0x004fea0003c00000 */
.L_x_87:
[----:B------:R-:W-:Y:S05]  /*5ba0*/  BSYNC.RECONVERGENT B6 ;  /* 0x0000000000067941 */ /* 0x000fea0003800200 */
.L_x_86:
[----:B------:R-:W-:Y:S01]  /*5bb0*/  ISETP.NE.U32.AND P4, PT, R82, RZ, PT ;  /* 0x000000ff5200720c */ /* 0x000fe20003f85070 */
[----:B------:R-:W-:Y:S01]  /*5bc0*/  UISETP.NE.AND UP2, UPT, UR53, URZ, UPT ;  /* 0x000000ff3500728c */ /* 0x000fe2000bf45270 */
[----:B------:R-:W-:Y:S01]  /*5bd0*/  ISETP.NE.U32.AND P2, PT, RZ, UR36, PT ;  /* 0x00000024ff007c0c */ /* 0x000fe2000bf45070 */
[----:B------:R-:W-:Y:S01]  /*5be0*/  UISETP.NE.U32.AND UP1, UPT, UR38, URZ, UPT ;  /* 0x000000ff2600728c */ /* 0x000fe2000bf25070 */
[----:B------:R-:W-:Y:S01]  /*5bf0*/  ISETP.NE.AND.EX P4, PT, R83, RZ, PT, P4 ;  /* 0x000000ff5300720c */ /* 0x000fe20003f85340 */
[----:B------:R-:W-:Y:S01]  /*5c00*/  UPLOP3.LUT UP0, UPT, UPT, UPT, UPT, 0x40, 0x4 ;  /* 0x000000000004789c */ /* 0x000fe20003f0e870 */
[----:B------:R-:W-:Y:S01]  /*5c10*/  ISETP.NE.AND.EX P2, PT, RZ, UR37, PT, P2 ;  /* 0x00000025ff007c0c */ /* 0x000fe2000bf45320 */
[----:B------:R-:W-:Y:S01]  /*5c20*/  UISETP.NE.AND.EX UP1, UPT, UR39, URZ, UPT, UP1 ;  /* 0x000000ff2700728c */ /* 0x000fe2000bf25310 */
[----:B------:R-:W-:Y:S04]  /*5c30*/  PLOP3.LUT P1, PT, PT, PT, UP2, 0x80, 0x8 ;  /* 0x000000000008781c */ /* 0x000fe80003f2f028 */
[----:B------:R-:W-:Y:S06]  /*5c40*/  @UP2 UPLOP3.LUT UP0, UPT, UPT, UPT, UP1, 0x80, 0x8 ;  /* 0x000000000008289c */ /* 0x000fec0003f0f010 */
[----:B------:R-:W-:Y:S01]  /*5c50*/  PLOP3.LUT P0, PT, PT, PT, UP0, 0x80, 0x8 ;  /* 0x000000000008781c */ /* 0x000fe20003f0f008 */
[----:B------:R-:W-:Y:S01]  /*5c60*/  @!UPT UIADD3 URZ, UPT, UPT, URZ, URZ, URZ ;  /* 0x000000fffffff290 */ /* 0x000fe2000fffe0ff */
[----:B------:R-:W-:Y:S11]  /*5c70*/  BRA.U !UP1, `(.L_x_89) ;  /* 0x0000000109387547 */ /* 0x000ff6000b800000 */
[----:B------:R-:W-:Y:S01]  /*5c80*/  UISETP.NE.U32.AND UP0, UPT, UR36, URZ, UPT ;  /* 0x000000ff2400728c */ /* 0x000fe2000bf05070 */
[----:B------:R-:W-:Y:S02]  /*5c90*/  HFMA2 R0, -RZ, RZ, 0, 5.9604644775390625e-08 ;  /* 0x00000001ff007431 */ /* 0x000fe400000001ff */
[----:B------:R-:W-:Y:S01]  /*5ca0*/  IMAD.MOV.U32 R92, RZ, RZ, 0x1 ;  /* 0x00000001ff5c7424 */ /* 0x000fe200078e00ff */
[----:B------:R-:W-:Y:S06]  /*5cb0*/  UISETP.NE.AND.EX UP0, UPT, UR37, URZ, UPT, UP0 ;  /* 0x000000ff2500728c */ /* 0x000fec000bf05300 */
        /* <DEDUP_REMOVED lines=9> */
[----:B-12---:R-:W-:Y:S02]  /*5d50*/  @!P3 IMAD.U32 R49, RZ, RZ, UR4 ;  /* 0x00000004ff31be24 */ /* 0x006fe4000f8e00ff */
.L_x_89:
[----:B------:R-:W-:Y:S05]  /*5d60*/  @!P4 BRA `(.L_x_90) ;  /* 0x000000000020c947 */ /* 0x000fea0003800000 */
[----:B------:R-:W-:Y:S04]  /*5d70*/  ISETP.NE.U32.AND P3, PT, R80, RZ, PT ;  /* 0x000000ff5000720c */ /* 0x000fe80003f65070 */
[----:B------:R-:W-:Y:S11]  /*5d80*/  ISETP.NE.AND.EX P3, PT, R81, RZ, PT, P3 ;  /* 0x000000ff5100720c */ /* 0x000ff60003f65330 */
[----:B------:R-:W-:Y:S02]  /*5d90*/  @!UPT UIADD3 URZ, UPT, UPT, URZ, URZ, URZ ;  /* 0x000000fffffff290 */ /* 0x000fe4000fffe0ff */
[----:B------:R-:W1:Y:S01]  /*5da0*/  @P3 LDC.64 R2, c[0x0][0x8a8] ;  /* 0x00022a00ff023b82 */ /* 0x000e620000000a00 */
[----:B------:R-:W-:Y:S04]  /*5db0*/  @P3 IMAD R0, R82, UR57, RZ ;  /* 0x0000003952003c24 */ /* 0x000fe8000f8e02ff */
[----:B-1----:R-:W-:Y:S05]  /*5dc0*/  @P3 IMAD.WIDE R2, R0, 0x4, R2 ;  /* 0x0000000400023825 */ /* 0x002fea00078e0202 */
[----:B-----5:R1:W5:Y:S02]  /*5dd0*/  @P3 LDG.E R47, desc[UR48][R2.64] ;  /* 0x00000030022f3981 */ /* 0x020364000c1e1900 */
[----:B-1----:R-:W2:Y:S02]  /*5de0*/  @!P3 LDC R47, c[0x0][0x8a0] ;  /* 0x00022800ff2fbb82 */ /* 0x002ea40000000800 */
.L_x_90:
[----:B-----5:R-:W-:Y:S01]  /*5df0*/  FSETP.NEU.AND P3, PT, R49, RZ, PT ;  /* 0x000000ff3100720b */ /* 0x020fe20003f6d000 */
[----:B------:R-:W-:Y:S01]  /*5e00*/  IMAD.SHL.U32 R109, R17, 0x80, RZ ;  /* 0x00000080116d7824 */ /* 0x000fe200078e00ff */
[----:B------:R-:W-:Y:S01]  /*5e10*/  SEL R3, RZ, 0xffffffff, P2 ;  /* 0xffffffffff037807 */ /* 0x000fe20001000000 */
[----:B------:R-:W-:Y:S01]  /*5e20*/  BSSY B1, `(.L_x_91) ;  /* 0x0000044000017945 */ /* 0x000fe20003800000 */
[----:B------:R-:W-:Y:S01]  /*5e30*/  @P1 LOP3.LUT P2, RZ, R92, 0xff, RZ, 0xc0, !PT ;  /* 0x000000ff5cff1812 */ /* 0x000fe2000784c0ff */
[----:B------:R-:W-:Y:S01]  /*5e40*/  IMAD.HI.U32 R107, R109, R89, RZ ;  /* 0x000000596d6b7227 */ /* 0x000fe200078e00ff */
[----:B------:R-:W-:Y:S02]  /*5e50*/  @P1 SEL R0, RZ, 0xffffffff, P3 ;  /* 0xffffffffff001807 */ /* 0x000fe40001800000 */
[----:B------:R-:W-:Y:S01]  /*5e60*/  LOP3.LUT R99, R99, 0x1, RZ, 0x3c, !PT ;  /* 0x0000000163637812 */ /* 0x000fe200078e3cff */
[----:B------:R-:W-:Y:S01]  /*5e70*/  IMAD.MOV.U32 R66, RZ, RZ, 0x1 ;  /* 0x00000001ff427424 */ /* 0x000fe200078e00ff */
[----:B------:R-:W-:Y:S01]  /*5e80*/  @P0 SEL R0, R3, R0, !P2 ;  /* 0x0000000003000207 */ /* 0x000fe20005000000 */
[----:B------:R-:W-:Y:S01]  /*5e90*/  IMAD.IADD R48, R46, 0x1, R16 ;  /* 0x000000012e307824 */ /* 0x000fe200078e0210 */
[----:B------:R-:W-:Y:S01]  /*5ea0*/  LEA R64, R45, UR50, 0x3 ;  /* 0x000000322d407c11 */ /* 0x000fe2000f8e18ff */
[----:B------:R-:W-:Y:S01]  /*5eb0*/  IMAD R112, R101, -0x10, R105 ;  /* 0xfffffff065707824 */ /* 0x000fe200078e0269 */
[----:B------:R-:W-:Y:S01]  /*5ec0*/  @P1 LOP3.LUT R0, R0, 0x1, RZ, 0xc0, !PT ;  /* 0x0000000100001812 */ /* 0x000fe200078ec0ff */
[----:B------:R-:W-:Y:S01]  /*5ed0*/  IMAD.MOV.U32 R65, RZ, RZ, RZ ;  /* 0x000000ffff417224 */ /* 0x000fe200078e00ff */
[----:B------:R-:W-:Y:S02]  /*5ee0*/  ISETP.NE.AND P2, PT, R88, 0x1, PT ;  /* 0x000000015800780c */ /* 0x000fe40003f45270 */
[----:B------:R-:W-:Y:S02]  /*5ef0*/  CS2R R78, SRZ ;  /* 0x00000000004e7805 */ /* 0x000fe4000001ff00 */
[----:B------:R-:W-:Y:S02]  /*5f00*/  ISETP.NE.U32.OR P5, PT, R0, 0x1, !P1 ;  /* 0x000000010000780c */ /* 0x000fe40004fa5470 */
[----:B------:R-:W-:Y:S02]  /*5f10*/  CS2R R76, SRZ ;  /* 0x00000000004c7805 */ /* 0x000fe4000001ff00 */
[----:B------:R-:W-:Y:S02]  /*5f20*/  SHF.R.U32.HI R107, RZ, R86, R107 ;  /* 0x00000056ff6b7219 */ /* 0x000fe4000001166b */
[----:B------:R-:W-:Y:S02]  /*5f30*/  CS2R R70, SRZ ;  /* 0x0000000000467805 */ /* 0x000fe4000001ff00 */
[----:B------:R-:W-:Y:S02]  /*5f40*/  SEL R2, RZ, 0xffffffff, P3 ;  /* 0xffffffffff027807 */ /* 0x000fe40001800000 */
[----:B------:R-:W-:Y:S02]  /*5f50*/  CS2R R68, SRZ ;  /* 0x0000000000447805 */ /* 0x000fe4000001ff00 */
[----:B------:R-:W-:Y:S02]  /*5f60*/  SEL R107, R109, R107, !P2 ;  /* 0x0000006b6d6b7207 */ /* 0x000fe40005000000 */
[----:B------:R-:W-:Y:S02]  /*5f70*/  CS2R R62, SRZ ;  /* 0x00000000003e7805 */ /* 0x000fe4000001ff00 */
[----:B------:R-:W-:Y:S02]  /*5f80*/  PLOP3.LUT P2, PT, PT, PT, UP1, 0x80, 0x8 ;  /* 0x000000000008781c */ /* 0x000fe40003f4f018 */
[----:B------:R-:W-:Y:S02]  /*5f90*/  CS2R R60, SRZ ;  /* 0x00000000003c7805 */ /* 0x000fe4000001ff00 */
[----:B------:R-:W-:Y:S01]  /*5fa0*/  LOP3.LUT P3, R110, R92, 0xff, RZ, 0xc0, !PT ;  /* 0x000000ff5c6e7812 */ /* 0x000fe2000786c0ff */
[----:B------:R-:W-:Y:S01]  /*5fb0*/  IMAD.HI.U32 R108, R107, UR46, RZ ;  /* 0x0000002e6b6c7c27 */ /* 0x000fe2000f8e00ff */
[----:B------:R-:W-:Y:S02]  /*5fc0*/  ISETP.NE.AND P4, PT, R87, 0x1, PT ;  /* 0x000000015700780c */ /* 0x000fe40003f85270 */
[----:B------:R-:W-:Y:S01]  /*5fd0*/  @P5 SHF.L.U32 R0, R99, 0x1f, RZ ;  /* 0x0000001f63005819 */ /* 0x000fe200000006ff */
[----:B------:R-:W-:Y:S01]  /*5fe0*/  IMAD.MOV R4, RZ, RZ, -R107 ;  /* 0x000000ffff047224 */ /* 0x000fe200078e0a6b */
[----:B------:R-:W-:Y:S02]  /*5ff0*/  SHF.R.U32.HI R108, RZ, UR47, R108 ;  /* 0x0000002fff6c7c19 */ /* 0x000fe4000801166c */
[----:B------:R-:W-:Y:S01]  /*6000*/  CS2R R58, SRZ ;  /* 0x00000000003a7805 */ /* 0x000fe2000001ff00 */
[----:B------:R1:W3:Y:S01]  /*6010*/  @P5 SYNCS.PHASECHK.TRANS64.TRYWAIT P1, [UR50+0xc0], R0 ;  /* 0x0000c000ff0055a7 */ /* 0x0002e20008021132 */
[----:B------:R-:W-:Y:S01]  /*6020*/  P2R R111, PR, RZ, 0x20 ;  /* 0x00000020ff6f7803 */ /* 0x000fe20000000000 */
[----:B------:R-:W-:Y:S01]  /*6030*/  IMAD R109, R88, R4, R109 ;  /* 0x00000004586d7224 */ /* 0x000fe200078e026d */
[----:B------:R-:W-:Y:S02]  /*6040*/  @P2 SEL R2, R3, R2, !P3 ;  /* 0x0000000203022207 */ /* 0x000fe40005800000 */
[----:B------:R-:W-:Y:S02]  /*6050*/  CS2R R56, SRZ ;  /* 0x0000000000387805 */ /* 0x000fe4000001ff00 */
[----:B------:R-:W-:Y:S02]  /*6060*/  SEL R108, R107, R108, !P4 ;  /* 0x0000006c6b6c7207 */ /* 0x000fe40006000000 */
[----:B------:R-:W-:Y:S03]  /*6070*/  LOP3.LUT R2, R2, 0x1, RZ, 0xc0, !PT ;  /* 0x0000000102027812 */ /* 0x000fe600078ec0ff */
[----:B------:R-:W-:Y:S01]  /*6080*/  IMAD.MOV R3, RZ, RZ, -R108 ;  /* 0x000000ffff037224 */ /* 0x000fe200078e0a6c */
[----:B------:R-:W-:Y:S03]  /*6090*/  ISETP.NE.U32.AND P2, PT, R2, 0x1, PT ;  /* 0x000000010200780c */ /* 0x000fe60003f45070 */
[----:B------:R-:W-:Y:S01]  /*60a0*/  IMAD R107, R87, R3, R107 ;  /* 0x00000003576b7224 */ /* 0x000fe200078e026b */
[----:B------:R-:W-:Y:S02]  /*60b0*/  P2R R67, PR, RZ, 0x4 ;  /* 0x00000004ff437803 */ /* 0x000fe40000000000 */
[----:B-1----:R-:W-:Y:S04]  /*60c0*/  SHF.L.U32 R0, R98, 0x1f, RZ ;  /* 0x0000001f62007819 */ /* 0x002fe800000006ff */
[----:B------:R1:W4:Y:S01]  /*60d0*/  SYNCS.PHASECHK.TRANS64.TRYWAIT P0, [R64+URZ+0x120], R0 ;  /* 0x00012000400075a7 */ /* 0x00032200080011ff */
[----:B---3--:R-:W-:Y:S01]  /*60e0*/  @P5 SEL R66, RZ, 0x1, !P1 ;  /* 0x00000001ff425807 */ /* 0x008fe20004800000 */
[----:B-1----:R-:W-:Y:S06]  /*60f0*/  @!P5 BRA `(.L_x_92) ;  /* 0x000000000058d947 */ /* 0x002fec0003800000 */
[----:B------:R-:W-:Y:S01]  /*6100*/  IMAD.MOV.U32 R79, RZ, RZ, RZ ;  /* 0x000000ffff4f7224 */ /* 0x000fe200078e00ff */
[----:B------:R-:W-:Y:S01]  /*6110*/  ISETP.NE.AND P1, PT, R66, RZ, PT ;  /* 0x000000ff4200720c */ /* 0x000fe20003f25270 */
[----:B------:R-:W-:Y:S01]  /*6120*/  BSSY B0, `(.L_x_93) ;  /* 0x000000c000007945 */ /* 0x000fe20003800000 */
[----:B------:R-:W-:Y:S02]  /*6130*/  CS2R R58, SRZ ;  /* 0x00000000003a7805 */ /* 0x000fe4000001ff00 */
[----:B------:R-:W-:Y:S02]  /*6140*/  CS2R R56, SRZ ;  /* 0x0000000000387805 */ /* 0x000fe4000001ff00 */
[----:B------:R-:W-:Y:S02]  /*6150*/  CS2R R62, SRZ ;  /* 0x00000000003e7805 */ /* 0x000fe4000001ff00 */
[----:B------:R-:W-:Y:S02]  /*6160*/  CS2R R60, SRZ ;  /* 0x00000000003c7805 */ /* 0x000fe4000001ff00 */
[----:B------:R-:W-:Y:S02]  /*6170*/  CS2R R70, SRZ ;  /* 0x0000000000467805 */ /* 0x000fe4000001ff00 */
[----:B------:R-:W-:Y:S02]  /*6180*/  CS2R R68, SRZ ;  /* 0x0000000000447805 */ /* 0x000fe4000001ff00 */
[----:B------:R-:W-:Y:S01]  /*6190*/  CS2R R76, SRZ ;  /* 0x00000000004c7805 */ /* 0x000fe2000001ff00 */
[----:B------:R-:W-:Y:S06]  /*61a0*/  @P1 BRA `(.L_x_94) ;  /* 0x00000000000c1947 */ /* 0x000fec0003800000 */
[----:B------:R-:W-:Y:S04]  /*61b0*/  SHF.L.U32 R3, R99, 0x1f, RZ ;  /* 0x0000001f63037819 */ /* 0x000fe800000006ff */
[----:B------:R-:W1:Y:S02]  /*61c0*/  SYNCS.PHASECHK.TRANS64.TRYWAIT P1, [UR50+0xc0], R3 ;  /* 0x0000c003ff0075a7 */ /* 0x000e640008021132 */
[----:B-1----:R-:W-:Y:S05]  /*61d0*/  @!P1 BRA `(.L_x_95) ;  /* 0x0000003c00c89947 */ /* 0x002fea0003800000 */
.L_x_94:
[----:B------:R-:W-:Y:S05]  /*61e0*/  BSYNC B0 ;  /* 0x0000000000007941 */ /* 0x000fea0003800000 */
.L_x_93:
[----:B------:R-:W-:Y:S01]  /*61f0*/  ISETP.NE.AND P1, PT, R67, RZ, PT ;  /* 0x000000ff4300720c */ /* 0x000fe20003f25270 */
[----:B------:R-:W-:Y:S11]  /*6200*/  HFMA2 R65, -RZ, RZ, 0, 5.9604644775390625e-08 ;  /* 0x00000001ff417431 */ /* 0x000ff600000001ff */
[----:B------:R-:W-:Y:S01]  /*6210*/  @!UPT UIADD3 URZ, UPT, UPT, URZ, URZ, URZ ;  /* 0x000000fffffff290 */ /* 0x000fe2000fffe0ff */
[----:B------:R3:W1:Y:S04]  /*6220*/  @P1 LDS.128 R56, [R100] ;  /* 0x0000000064381984 */ /* 0x0006680000000c00 */
[----:B------:R3:W1:Y:S04]  /*6230*/  @P1 LDS.128 R60, [R105+0x10] ;  /* 0x00001000693c1984 */ /* 0x0006680000000c00 */
[----:B------:R3:W1:Y:S04]  /*6240*/  @P1 LDS.128 R68, [R104+0x20] ;  /* 0x0000200068441984 */ /* 0x0006680000000c00 */
[----:B------:R3:W1:Y:S02]  /*6250*/  @P1 LDS.128 R76, [R112+0x30] ;  /* 0x00003000704c1984 */ /* 0x0006640000000c00 */
.L_x_92:
[----:B------:R-:W-:Y:S05]  /*6260*/  BSYNC B1 ;  /* 0x0000000000017941 */ /* 0x000fea0003800000 */
.L_x_91:
[----:B-1----:R-:W-:Y:S04]  /*6270*/  SHF.R.U32.HI R2, RZ, 0x15, R48 ;  /* 0x00000015ff027819 */ /* 0x002fe80000011630 */
[----:B------:R-:W-:Y:S01]  /*6280*/  LOP3.LUT P1, RZ, R2, 0x3, R103, 0x48, !PT ;  /* 0x0000000302ff7812 */ /* 0x000fe20007824867 */
[----:B------:R-:W-:Y:S01]  /*6290*/  @!UPT UIADD3 URZ, UPT, UPT, URZ, URZ, URZ ;  /* 0x000000fffffff290 */ /* 0x000fe2000fffe0ff */
[----:B----4-:R-:W-:Y:S11]  /*62a0*/  @P0 BRA `(.L_x_96) ;  /* 0x0000000000080947 */ /* 0x010ff60003800000 */
[----:B------:R-:W1:Y:S02]  /*62b0*/  SYNCS.PHASECHK.TRANS64.TRYWAIT P0, [R64+URZ+0x120], R0 ;  /* 0x00012000400075a7 */ /* 0x000e6400080011ff */
[----:B-1----:R-:W-:Y:S05]  /*62c0*/  @!P0 BRA `(.L_x_97) ;  /* 0x0000003c00a48947 */ /* 0x002fea0003800000 */
.L_x_96:
[----:B------:R-:W-:Y:S05]  /*62d0*/  @!P1 BRA `(.L_x_98) ;  /* 0x0000000000409947 */ /* 0x000fea0003800000 */
[----:B------:R-:W4:Y:S01]  /*62e0*/  LDCU.64 UR8, c[0x4][0x70] ;  /* 0x01000e00ff0877ac */ /* 0x000f220008000a00 */
[----:B------:R-:W-:Y:S01]  /*62f0*/  MOV R3, 0x0 ;  /* 0x0000000000037802 */ /* 0x000fe20000000f00 */
[----:B------:R-:W-:Y:S02]  /*6300*/  HFMA2 R12, -RZ, RZ, 0, 5.9604644775390625e-08 ;  /* 0x00000001ff0c7431 */ /* 0x000fe400000001ff */
[----:B------:R-:W-:Y:S02]  /*6310*/  IMAD.MOV.U32 R8, RZ, RZ, 0x192 ;  /* 0x00000192ff087424 */ /* 0x000fe400078e00ff */
[----:B------:R-:W-:Y:S01]  /*6320*/  IMAD.MOV.U32 R13, RZ, RZ, RZ ;  /* 0x000000ffff0d7224 */ /* 0x000fe200078e00ff */
[----:B------:R-:W5:Y:S01]  /*6330*/  LDCU.64 UR6, c[0x4][0x78] ;  /* 0x01000f00ff0677ac */ /* 0x000f620008000a00 */
[----:B------:R-:W1:Y:S01]  /*6340*/  LDC.64 R2, c[0x4][R3] ;  /* 0x0100000003027b82 */ /* 0x000e620000000a00 */
[----:B------:R-:W2:Y:S01]  /*6350*/  LDCU.64 UR4, c[0x4][0x10] ;  /* 0x01000200ff0477ac */ /* 0x000ea20008000a00 */
[----:B----4-:R-:W-:Y:S01]  /*6360*/  MOV R5, UR9 ;  /* 0x0000000900057c02 */ /* 0x010fe20008000f00 */
[----:B------:R-:W-:Y:S01]  /*6370*/  IMAD.U32 R4, RZ, RZ, UR8 ;  /* 0x00000008ff047e24 */ /* 0x000fe2000f8e00ff */
[----:B-----5:R-:W-:Y:S01]  /*6380*/  MOV R7, UR7 ;  /* 0x0000000700077c02 */ /* 0x020fe20008000f00 */
[----:B------:R-:W-:Y:S01]  /*6390*/  IMAD.U32 R6, RZ, RZ, UR6 ;  /* 0x00000006ff067e24 */ /* 0x000fe2000f8e00ff */
[----:B--2---:R-:W-:Y:S01]  /*63a0*/  MOV R11, UR5 ;  /* 0x00000005000b7c02 */ /* 0x004fe20008000f00 */
[----:B------:R-:W-:Y:S02]  /*63b0*/  IMAD.U32 R10, RZ, RZ, UR4 ;  /* 0x00000004ff0a7e24 */ /* 0x000fe4000f8e00ff */
[----:B------:R-:W-:Y:S07]  /*63c0*/  LEPC R20, `(.L_x_98) ;  /* 0x000000001014794e */ /* 0x000fee0000000000 */
[----:B-1-3--:R-:W-:Y:S05]  /*63d0*/  CALL.ABS.NOINC R2 ;  /* 0x0000000002007343 */ /* 0x00afea0003c00000 */
.L_x_98:
[----:B------:R-:W-:Y:S01]  /*63e0*/  SHF.L.U32 R3, R56, 0x10, RZ ;  /* 0x0000001038037819 */ /* 0x000fe200000006ff */
[----:B------:R-:W-:Y:S05]  /*63f0*/  WARPSYNC.ALL ;  /* 0x0000000000007948 */ /* 0x000fea0003800000 */
[----:B------:R-:W-:Y:S01]  /*6400*/  R2UR UR4, R48 ;  /* 0x00000000300472ca */ /* 0x000fe200000e0000 */
[----:B------:R-:W-:Y:S01]  /*6410*/  BSSY.RECONVERGENT B0, `(.L_x_99) ;  /* 0x000008a000007945 */ /* 0x000fe20003800200 */
[C---:B------:R-:W-:Y:S02]  /*6420*/  SHF.L.U32 R50, R57.reuse, 0x10, RZ ;  /* 0x0000001039327819 */ /* 0x040fe400000006ff */
[----:B------:R-:W-:Y:S02]  /*6430*/  LOP3.LUT R51, R57, 0xffff0000, RZ, 0xc0, !PT ;  /* 0xffff000039337812 */ /* 0x000fe400078ec0ff */
[----:B------:R-:W-:Y:S07]  /*6440*/  ISETP.NE.AND P0, PT, R102, RZ, PT ;  /* 0x000000ff6600720c */ /* 0x000fee0003f05270 */
[----:B------:R-:W1:Y:S02]  /*6450*/  LDTM.x32 R4, tmem[UR4] ;  /* 0x00000004000479ee */ /* 0x000e6400082c0000 */
[C---:B-12---:R-:W-:Y:S01]  /*6460*/  FMUL R0, R47.reuse, R4 ;  /* 0x000000042f007220 */ /* 0x046fe20000400000 */
[----:B------:R-:W-:Y:S01]  /*6470*/  LOP3.LUT R4, R56, 0xffff0000, RZ, 0xc0, !PT ;  /* 0xffff000038047812 */ /* 0x000fe200078ec0ff */
[C---:B------:R-:W-:Y:S01]  /*6480*/  FMUL R2, R47.reuse, R5 ;  /* 0x000000052f027220 */ /* 0x040fe20000400000 */
[----:B------:R-:W-:Y:S01]  /*6490*/  FMUL R7, R47, R7 ;  /* 0x000000072f077220 */ /* 0x000fe20000400000 */
[----:B------:R-:W-:Y:S01]  /*64a0*/  FFMA R0, R49, R3, R0 ;  /* 0x0000000331007223 */ /* 0x000fe20000000000 */
[----:B------:R-:W-:Y:S01]  /*64b0*/  FMUL R3, R47, R6 ;  /* 0x000000062f037220 */ /* 0x000fe20000400000 */
[----:B------:R-:W-:Y:S01]  /*64c0*/  FFMA R2, R49, R4, R2 ;  /* 0x0000000431027223 */ /* 0x000fe20000000002 */
[C---:B------:R-:W-:Y:S01]  /*64d0*/  FMUL R4, R47.reuse, R8 ;  /* 0x000000082f047220 */ /* 0x040fe20000400000 */
[C---:B------:R-:W-:Y:S01]  /*64e0*/  FMUL R8, R47.reuse, R12 ;  /* 0x0000000c2f087220 */ /* 0x040fe20000400000 */
[C---:B------:R-:W-:Y:S01]  /*64f0*/  FMUL R12, R47.reuse, R16 ;  /* 0x000000102f0c7220 */ /* 0x040fe20000400000 */
[C---:B------:R-:W-:Y:S01]  /*6500*/  FMUL R16, R47.reuse, R20 ;  /* 0x000000142f107220 */ /* 0x040fe20000400000 */
[----:B------:R-:W-:Y:S01]  /*6510*/  F2FP.BF16.F32.PACK_AB R52, R2, R0 ;  /* 0x000000000234723e */ /* 0x000fe200000010ff */
[C---:B------:R-:W-:Y:S01]  /*6520*/  FMUL R20, R47.reuse, R24 ;  /* 0x000000182f147220 */ /* 0x040fe20000400000 */
[C---:B------:R-:W-:Y:S01]  /*6530*/  LOP3.LUT R0, R58.reuse, 0xffff0000, RZ, 0xc0, !PT ;  /* 0xffff00003a007812 */ /* 0x040fe200078ec0ff */
[----:B------:R-:W-:Y:S01]  /*6540*/  FMUL R24, R47, R28 ;  /* 0x0000001c2f187220 */ /* 0x000fe20000400000 */
[----:B------:R-:W-:Y:S01]  /*6550*/  SHF.L.U32 R2, R59, 0x10, RZ ;  /* 0x000000103b027819 */ /* 0x000fe200000006ff */
[C---:B------:R-:W-:Y:S01]  /*6560*/  FMUL R28, R47.reuse, R32 ;  /* 0x000000202f1c7220 */ /* 0x040fe20000400000 */
[----:B------:R-:W-:Y:S01]  /*6570*/  SHF.L.U32 R32, R58, 0x10, RZ ;  /* 0x000000103a207819 */ /* 0x000fe200000006ff */
[----:B------:R-:W-:Y:S01]  /*6580*/  FMUL R5, R47, R9 ;  /* 0x000000092f057220 */ /* 0x000fe20000400000 */
[C---:B------:R-:W-:Y:S01]  /*6590*/  FFMA R3, R49.reuse, R50, R3 ;  /* 0x0000003231037223 */ /* 0x040fe20000000003 */
[----:B------:R-:W-:Y:S01]  /*65a0*/  FFMA R7, R49, R51, R7 ;  /* 0x0000003331077223 */ /* 0x000fe20000000007 */
[----:B------:R-:W-:Y:S01]  /*65b0*/  FMUL R6, R47, R10 ;  /* 0x0000000a2f067220 */ /* 0x000fe20000400000 */
[----:B------:R-:W-:Y:S01]  /*65c0*/  FFMA R4, R49, R32, R4 ;  /* 0x0000002031047223 */ /* 0x000fe20000000004 */
[----:B------:R-:W-:Y:S01]  /*65d0*/  LOP3.LUT R32, R59, 0xffff0000, RZ, 0xc0, !PT ;  /* 0xffff00003b207812 */ /* 0x000fe200078ec0ff */
[----:B------:R-:W-:Y:S01]  /*65e0*/  FFMA R5, R49, R0, R5 ;  /* 0x0000000031057223 */ /* 0x000fe20000000005 */
[C---:B------:R-:W-:Y:S01]  /*65f0*/  SHF.L.U32 R0, R60.reuse, 0x10, RZ ;  /* 0x000000103c007819 */ /* 0x040fe200000006ff */
[----:B------:R-:W-:Y:S01]  /*6600*/  FMUL R11, R47, R11 ;  /* 0x0000000b2f0b7220 */ /* 0x000fe20000400000 */
[----:B------:R-:W-:Y:S01]  /*6610*/  F2FP.BF16.F32.PACK_AB R53, R7, R3 ;  /* 0x000000030735723e */ /* 0x000fe200000010ff */
[C---:B------:R-:W-:Y:S01]  /*6620*/  FFMA R6, R49.reuse, R2, R6 ;  /* 0x0000000231067223 */ /* 0x040fe20000000006 */
[----:B------:R-:W-:Y:S01]  /*6630*/  LOP3.LUT R2, R60, 0xffff0000, RZ, 0xc0, !PT ;  /* 0xffff00003c027812 */ /* 0x000fe200078ec0ff */
[----:B------:R-:W-:Y:S01]  /*6640*/  FFMA R11, R49, R32, R11 ;  /* 0x00000020310b7223 */ /* 0x000fe2000000000b */
[----:B------:R-:W-:Y:S01]  /*6650*/  SHF.L.U32 R3, R61, 0x10, RZ ;  /* 0x000000103d037819 */ /* 0x000fe200000006ff */
[----:B------:R-:W-:Y:S01]  /*6660*/  FFMA R8, R49, R0, R8 ;  /* 0x0000000031087223 */ /* 0x000fe20000000008 */
[----:B------:R-:W-:Y:S01]  /*6670*/  LOP3.LUT R0, R61, 0xffff0000, RZ, 0xc0, !PT ;  /* 0xffff00003d007812 */ /* 0x000fe200078ec0ff */
[----:B------:R-:W-:Y:S01]  /*6680*/  FMUL R9, R47, R13 ;  /* 0x0000000d2f097220 */ /* 0x000fe20000400000 */
[----:B------:R-:W-:Y:S01]  /*6690*/  F2FP.BF16.F32.PACK_AB R54, R5, R4 ;  /* 0x000000040536723e */ /* 0x000fe200000010ff */
[----:B------:R-:W-:Y:S01]  /*66a0*/  FMUL R10, R47, R14 ;  /* 0x0000000e2f0a7220 */ /* 0x000fe20000400000 */
[----:B------:R-:W-:Y:S01]  /*66b0*/  F2FP.BF16.F32.PACK_AB R55, R11, R6 ;  /* 0x000000060b37723e */ /* 0x000fe200000010ff */
[----:B------:R-:W-:Y:S01]  /*66c0*/  FMUL R15, R47, R15 ;  /* 0x0000000f2f0f7220 */ /* 0x000fe20000400000 */
[----:B------:R-:W-:Y:S01]  /*66d0*/  SHF.L.U32 R4, R77, 0x10, RZ ;  /* 0x000000104d047819 */ /* 0x000fe200000006ff */
[C---:B------:R-:W-:Y:S01]  /*66e0*/  FFMA R9, R49.reuse, R2, R9 ;  /* 0x0000000231097223 */ /* 0x040fe20000000009 */
[C---:B------:R-:W-:Y:S01]  /*66f0*/  SHF.L.U32 R2, R62.reuse, 0x10, RZ ;  /* 0x000000103e027819 */ /* 0x040fe200000006ff */
[C---:B------:R-:W-:Y:S01]  /*6700*/  FFMA R10, R49.reuse, R3, R10 ;  /* 0x00000003310a7223 */ /* 0x040fe2000000000a */
[----:B------:R-:W-:Y:S01]  /*6710*/  LOP3.LUT R3, R62, 0xffff0000, RZ, 0xc0, !PT ;  /* 0xffff00003e037812 */ /* 0x000fe200078ec0ff */
[----:B------:R-:W-:Y:S01]  /*6720*/  FFMA R15, R49, R0, R15 ;  /* 0x00000000310f7223 */ /* 0x000fe2000000000f */
[----:B------:R-:W-:Y:S01]  /*6730*/  SHF.L.U32 R0, R63, 0x10, RZ ;  /* 0x000000103f007819 */ /* 0x000fe200000006ff */
[----:B------:R-:W-:Y:S01]  /*6740*/  FMUL R13, R47, R17 ;  /* 0x000000112f0d7220 */ /* 0x000fe20000400000 */
[----:B------:R-:W-:Y:S01]  /*6750*/  F2FP.BF16.F32.PACK_AB R8, R9, R8 ;  /* 0x000000080908723e */ /* 0x000fe200000010ff */
[----:B------:R-:W-:Y:S01]  /*6760*/  FMUL R14, R47, R18 ;  /* 0x000000122f0e7220 */ /* 0x000fe20000400000 */
[----:B------:R-:W-:Y:S01]  /*6770*/  F2FP.BF16.F32.PACK_AB R9, R15, R10 ;  /* 0x0000000a0f09723e */ /* 0x000fe200000010ff */
[----:B------:R-:W-:Y:S01]  /*6780*/  FFMA R12, R49, R2, R12 ;  /* 0x00000002310c7223 */ /* 0x000fe2000000000c */
[----:B------:R-:W-:Y:S01]  /*6790*/  LOP3.LUT R2, R63, 0xffff0000, RZ, 0xc0, !PT ;  /* 0xffff00003f027812 */ /* 0x000fe200078ec0ff */
[----:B------:R-:W-:Y:S01]  /*67a0*/  FFMA R13, R49, R3, R13 ;  /* 0x00000003310d7223 */ /* 0x000fe2000000000d */
[----:B------:R-:W-:Y:S01]  /*67b0*/  SHF.L.U32 R3, R69, 0x10, RZ ;  /* 0x0000001045037819 */ /* 0x000fe200000006ff */
[----:B------:R-:W-:Y:S01]  /*67c0*/  FFMA R14, R49, R0, R14 ;  /* 0x00000000310e7223 */ /* 0x000fe2000000000e */
[C---:B------:R-:W-:Y:S01]  /*67d0*/  SHF.L.U32 R0, R68.reuse, 0x10, RZ ;  /* 0x0000001044007819 */ /* 0x040fe200000006ff */
[----:B------:R-:W-:Y:S01]  /*67e0*/  FMUL R19, R47, R19 ;  /* 0x000000132f137220 */ /* 0x000fe20000400000 */
[----:B------:R-:W-:Y:S01]  /*67f0*/  F2FP.BF16.F32.PACK_AB R10, R13, R12 ;  /* 0x0000000c0d0a723e */ /* 0x000fe200000010ff */
[----:B------:R1:W-:Y:S01]  /*6800*/  STS.128 [R100], R52 ;  /* 0x0000003464007388 */ /* 0x0003e20000000c00 */
[----:B------:R-:W-:Y:S01]  /*6810*/  LOP3.LUT R5, R79, 0xffff0000, RZ, 0xc0, !PT ;  /* 0xffff00004f057812 */ /* 0x000fe200078ec0ff */
[C---:B------:R-:W-:Y:S01]  /*6820*/  FFMA R19, R49.reuse, R2, R19 ;  /* 0x0000000231137223 */ /* 0x040fe20000000013 */
[----:B------:R-:W-:Y:S01]  /*6830*/  LOP3.LUT R2, R68, 0xffff0000, RZ, 0xc0, !PT ;  /* 0xffff000044027812 */ /* 0x000fe200078ec0ff */
[----:B------:R-:W-:Y:S01]  /*6840*/  FFMA R16, R49, R0, R16 ;  /* 0x0000000031107223 */ /* 0x000fe20000000010 */
[----:B------:R-:W-:Y:S01]  /*6850*/  LOP3.LUT R0, R69, 0xffff0000, RZ, 0xc0, !PT ;  /* 0xffff000045007812 */ /* 0x000fe200078ec0ff */
[----:B------:R-:W-:Y:S01]  /*6860*/  FMUL R17, R47, R21 ;  /* 0x000000152f117220 */ /* 0x000fe20000400000 */
[----:B------:R-:W-:Y:S01]  /*6870*/  F2FP.BF16.F32.PACK_AB R11, R19, R14 ;  /* 0x0000000e130b723e */ /* 0x000fe200000010ff */
[C---:B------:R-:W-:Y:S01]  /*6880*/  FMUL R18, R47.reuse, R22 ;  /* 0x000000162f127220 */ /* 0x040fe20000400000 */
[----:B------:R-:W-:Y:S01]  /*6890*/  FMUL R23, R47, R23 ;  /* 0x000000172f177220 */ /* 0x000fe20000400000 */
[C---:B------:R-:W-:Y:S01]  /*68a0*/  FFMA R17, R49.reuse, R2, R17 ;  /* 0x0000000231117223 */ /* 0x040fe20000000011 */
[C---:B------:R-:W-:Y:S01]  /*68b0*/  SHF.L.U32 R2, R70.reuse, 0x10, RZ ;  /* 0x0000001046027819 */ /* 0x040fe200000006ff */
[----:B------:R1:W-:Y:S01]  /*68c0*/  STS.128 [R105+0x10], R8 ;  /* 0x0000100869007388 */ /* 0x0003e20000000c00 */
[----:B------:R-:W-:Y:S01]  /*68d0*/  FFMA R18, R49, R3, R18 ;  /* 0x0000000331127223 */ /* 0x000fe20000000012 */
[----:B------:R-:W-:Y:S01]  /*68e0*/  SHF.L.U32 R3, R71, 0x10, RZ ;  /* 0x0000001047037819 */ /* 0x000fe200000006ff */
[----:B------:R-:W-:Y:S01]  /*68f0*/  FFMA R23, R49, R0, R23 ;  /* 0x0000000031177223 */ /* 0x000fe20000000017 */
[----:B------:R-:W-:Y:S01]  /*6900*/  LOP3.LUT R0, R70, 0xffff0000, RZ, 0xc0, !PT ;  /* 0xffff000046007812 */ /* 0x000fe200078ec0ff */
[----:B------:R-:W-:Y:S01]  /*6910*/  FMUL R21, R47, R25 ;  /* 0x000000192f157220 */ /* 0x000fe20000400000 */
[----:B------:R-:W-:Y:S01]  /*6920*/  F2FP.BF16.F32.PACK_AB R16, R17, R16 ;  /* 0x000000101110723e */ /* 0x000fe200000010ff */
[----:B------:R-:W-:Y:S01]  /*6930*/  FMUL R22, R47, R26 ;  /* 0x0000001a2f167220 */ /* 0x000fe20000400000 */
[C---:B------:R-:W-:Y:S01]  /*6940*/  FFMA R20, R49.reuse, R2, R20 ;  /* 0x0000000231147223 */ /* 0x040fe20000000014 */
[----:B------:R-:W-:Y:S01]  /*6950*/  FFMA R21, R49, R0, R21 ;  /* 0x0000000031157223 */ /* 0x000fe20000000015 */
[----:B------:R-:W-:Y:S01]  /*6960*/  LOP3.LUT R0, R71, 0xffff0000, RZ, 0xc0, !PT ;  /* 0xffff000047007812 */ /* 0x000fe200078ec0ff */
[----:B------:R-:W-:Y:S01]  /*6970*/  FFMA R22, R49, R3, R22 ;  /* 0x0000000331167223 */ /* 0x000fe20000000016 */
[C---:B------:R-:W-:Y:S01]  /*6980*/  FMUL R27, R47.reuse, R27 ;  /* 0x0000001b2f1b7220 */ /* 0x040fe20000400000 */
[C---:B------:R-:W-:Y:S01]  /*6990*/  SHF.L.U32 R2, R76.reuse, 0x10, RZ ;  /* 0x000000104c027819 */ /* 0x040fe200000006ff */
[C---:B------:R-:W-:Y:S01]  /*69a0*/  FMUL R25, R47.reuse, R29 ;  /* 0x0000001d2f197220 */ /* 0x040fe20000400000 */
[----:B------:R-:W-:Y:S01]  /*69b0*/  LOP3.LUT R3, R76, 0xffff0000, RZ, 0xc0, !PT ;  /* 0xffff00004c037812 */ /* 0x000fe200078ec0ff */
[----:B------:R-:W-:Y:S01]  /*69c0*/  FMUL R26, R47, R30 ;  /* 0x0000001e2f1a7220 */ /* 0x000fe20000400000 */
[C---:B------:R-:W-:Y:S01]  /*69d0*/  FFMA R27, R49.reuse, R0, R27 ;  /* 0x00000000311b7223 */ /* 0x040fe2000000001b */
[----:B------:R-:W-:Y:S01]  /*69e0*/  FFMA R24, R49, R2, R24 ;  /* 0x0000000231187223 */ /* 0x000fe20000000018 */
[----:B------:R-:W-:Y:S01]  /*69f0*/  LOP3.LUT R0, R77, 0xffff0000, RZ, 0xc0, !PT ;  /* 0xffff00004d007812 */ /* 0x000fe200078ec0ff */
[----:B------:R-:W-:Y:S01]  /*6a00*/  FFMA R25, R49, R3, R25 ;  /* 0x0000000331197223 */ /* 0x000fe20000000019 */
[----:B------:R-:W-:Y:S01]  /*6a10*/  FMUL R31, R47, R31 ;  /* 0x0000001f2f1f7220 */ /* 0x000fe20000400000 */
[C---:B------:R-:W-:Y:S01]  /*6a20*/  SHF.L.U32 R2, R78.reuse, 0x10, RZ ;  /* 0x000000104e027819 */ /* 0x040fe200000006ff */
[----:B------:R-:W-:Y:S01]  /*6a30*/  FFMA R26, R49, R4, R26 ;  /* 0x00000004311a7223 */ /* 0x000fe2000000001a */
[----:B------:R-:W-:Y:S01]  /*6a40*/  LOP3.LUT R3, R78, 0xffff0000, RZ, 0xc0, !PT ;  /* 0xffff00004e037812 */ /* 0x000fe200078ec0ff */
[----:B------:R-:W-:Y:S01]  /*6a50*/  FMUL R29, R47, R33 ;  /* 0x000000212f1d7220 */ /* 0x000fe20000400000 */
[----:B------:R-:W-:Y:S01]  /*6a60*/  SHF.L.U32 R4, R79, 0x10, RZ ;  /* 0x000000104f047819 */ /* 0x000fe200000006ff */
[----:B------:R-:W-:Y:S01]  /*6a70*/  FMUL R30, R47, R34 ;  /* 0x000000222f1e7220 */ /* 0x000fe20000400000 */
[----:B------:R-:W-:Y:S01]  /*6a80*/  F2FP.BF16.F32.PACK_AB R17, R23, R18 ;  /* 0x000000121711723e */ /* 0x000fe200000010ff */
[----:B------:R-:W-:Y:S01]  /*6a90*/  FFMA R31, R49, R0, R31 ;  /* 0x00000000311f7223 */ /* 0x000fe2000000001f */
[----:B------:R-:W-:Y:S01]  /*6aa0*/  FMUL R35, R47, R35 ;  /* 0x000000232f237220 */ /* 0x000fe20000400000 */
[----:B------:R-:W-:Y:S01]  /*6ab0*/  F2FP.BF16.F32.PACK_AB R18, R21, R20 ;  /* 0x000000141512723e */ /* 0x000fe200000010ff */
[----:B------:R-:W-:Y:S01]  /*6ac0*/  FFMA R28, R49, R2, R28 ;  /* 0x00000002311c7223 */ /* 0x000fe2000000001c */
[----:B------:R-:W-:Y:S01]  /*6ad0*/  F2FP.BF16.F32.PACK_AB R19, R27, R22 ;  /* 0x000000161b13723e */ /* 0x000fe200000010ff */
[C---:B------:R-:W-:Y:S01]  /*6ae0*/  FFMA R29, R49.reuse, R3, R29 ;  /* 0x00000003311d7223 */ /* 0x040fe2000000001d */
[C---:B------:R-:W-:Y:S01]  /*6af0*/  FFMA R30, R49.reuse, R4, R30 ;  /* 0x00000004311e7223 */ /* 0x040fe2000000001e */
[----:B------:R-:W-:Y:S01]  /*6b00*/  FFMA R35, R49, R5, R35 ;  /* 0x0000000531237223 */ /* 0x000fe20000000023 */
[----:B------:R-:W-:Y:S01]  /*6b10*/  F2FP.BF16.F32.PACK_AB R24, R25, R24 ;  /* 0x000000181918723e */ /* 0x000fe200000010ff */
[----:B------:R1:W-:Y:S01]  /*6b20*/  STS.128 [R104+0x20], R16 ;  /* 0x0000201068007388 */ /* 0x0003e20000000c00 */
[----:B------:R-:W-:Y:S02]  /*6b30*/  F2FP.BF16.F32.PACK_AB R25, R31, R26 ;  /* 0x0000001a1f19723e */ /* 0x000fe400000010ff */
[----:B------:R-:W-:Y:S02]  /*6b40*/  F2FP.BF16.F32.PACK_AB R26, R29, R28 ;  /* 0x0000001c1d1a723e */ /* 0x000fe400000010ff */
[----:B------:R-:W-:Y:S05]  /*6b50*/  F2FP.BF16.F32.PACK_AB R27, R35, R30 ;  /* 0x0000001e231b723e */ /* 0x000fea00000010ff */
[----:B------:R1:W-:Y:S01]  /*6b60*/  STS.128 [R112+0x30], R24 ;  /* 0x0000301870007388 */ /* 0x0003e20000000c00 */
[----:B------:R-:W-:Y:S01]  /*6b70*/  @!PT LDS RZ, [RZ] ;  /* 0x00000000fffff984 */ /* 0x000fe20000000800 */
[----:B------:R-:W-:Y:S01]  /*6b80*/  @!PT LDS RZ, [RZ] ;  /* 0x00000000fffff984 */ /* 0x000fe20000000800 */
[----:B------:R-:W-:Y:S01]  /*6b90*/  @!PT LDS RZ, [RZ] ;  /* 0x00000000fffff984 */ /* 0x000fe20000000800 */
[----:B------:R-:W-:Y:S01]  /*6ba0*/  @!PT LDS RZ, [RZ] ;  /* 0x00000000fffff984 */ /* 0x000fe20000000800 */
[----:B------:R2:W-:Y:S07]  /*6bb0*/  MEMBAR.ALL.CTA ;  /* 0x0000000000007992 */ /* 0x0005ee0000008000 */
[----:B--2---:R-:W2:Y:S02]  /*6bc0*/  FENCE.VIEW.ASYNC.S ;  /* 0x00000000000073c6 */ /* 0x004ea40000000000 */
[----:B--2---:R-:W-:Y:S06]  /*6bd0*/  BAR.SYNC.DEFER_BLOCKING 0x1, 0x80 ;  /* 0x0042000000007b1d */ /* 0x004fec0000010000 */
[----:B------:R-:W-:Y:S05]  /*6be0*/  @P0 BRA `(.L_x_100) ;  /* 0x0000000000300947 */ /* 0x000fea0003800000 */
[----:B------:R-:W-:Y:S01]  /*6bf0*/  UIADD3 UR6, UPT, UPT, UR50, 0x200, URZ ;  /* 0x0000020032067890 */ /* 0x000fe2000fffe0ff */
[----:B------:R-:W-:Y:S01]  /*6c00*/  R2UR UR42, R109 ;  /* 0x000000006d2a72ca */ /* 0x000fe200000e0000 */
[----:B------:R-:W-:Y:S01]  /*6c10*/  UIADD3 UR4, UP0, UPT, UR54, 0x680, URZ ;  /* 0x0000068036047890 */ /* 0x000fe2000ff1e0ff */
[----:B------:R-:W-:Y:S02]  /*6c20*/  R2UR UR43, R107 ;  /* 0x000000006b2b72ca */ /* 0x000fe400000e0000 */
[----:B------:R-:W-:Y:S01]  /*6c30*/  R2UR UR44, R108 ;  /* 0x000000006c2c72ca */ /* 0x000fe200000e0000 */
[----:B------:R-:W-:Y:S01]  /*6c40*/  IMAD.U32 R94, RZ, RZ, UR6 ;  /* 0x00000006ff5e7e24 */ /* 0x000fe2000f8e00ff */
[----:B------:R-:W-:Y:S04]  /*6c50*/  UIADD3.X UR5, UPT, UPT, URZ, UR55, URZ, UP0, !UPT ;  /* 0x00000037ff057290 */ /* 0x000fe800087fe4ff */
[----:B------:R-:W-:Y:S11]  /*6c60*/  R2UR UR40, R94 ;  /* 0x000000005e2872ca */ /* 0x000ff600000e0000 */
[----:B------:R-:W-:Y:S02]  /*6c70*/  @!UPT UIADD3 URZ, UPT, UPT, URZ, URZ, URZ ;  /* 0x000000fffffff290 */ /* 0x000fe4000fffe0ff */
[----:B------:R2:W-:Y:S01]  /*6c80*/  UTMASTG.4D.IM2COL [UR40], [UR4] ;  /* 0x00000028040073b5 */ /* 0x0005e20008058000 */
[----:B------:R0:W-:Y:S01]  /*6c90*/  UTMACMDFLUSH ;  /* 0x00000000000079b7 */ /* 0x0001e20000000000 */
[----:B--2---:R-:W-:Y:S04]  /*6ca0*/  DEPBAR.LE SB0, 0x1 ;  /* 0x000080400000791a */ /* 0x004fe80000000000 */
.L_x_100:
[----:B------:R-:W-:Y:S05]  /*6cb0*/  BSYNC.RECONVERGENT B0 ;  /* 0x0000000000007941 */ /* 0x000fea0003800200 */
.L_x_99:
[----:B------:R-:W-:Y:S01]  /*6cc0*/  BAR.SYNC.DEFER_BLOCKING 0x1, 0x80 ;  /* 0x0042000000007b1d */ /* 0x000fe20000010000 */
[----:B------:R-:W-:Y:S01]  /*6cd0*/  ISETP.NE.AND P1, PT, R111, RZ, PT ;  /* 0x000000ff6f00720c */ /* 0x000fe20003f25270 */
[----:B------:R-:W-:Y:S01]  /*6ce0*/  UISETP.NE.AND UP0, UPT, UR52, URZ, UPT ;  /* 0x000000ff3400728c */ /* 0x000fe2000bf05270 */
[----:B------:R-:W-:Y:S11]  /*6cf0*/  LEA R2, R65, UR50, 0x3 ;  /* 0x0000003241027c11 */ /* 0x000ff6000f8e18ff */
[----:B------:R-:W-:Y:S01]  /*6d00*/  @P1 SHF.L.U32 R4, R99, 0x1f, RZ ;  /* 0x0000001f63041819 */ /* 0x000fe200000006ff */
[----:B------:R-:W-:Y:S06]  /*6d10*/  BRA.U !UP0, `(.L_x_101) ;  /* 0x0000000108247547 */ /* 0x000fec000b800000 */
[----:B------:R-:W2:Y:S01]  /*6d20*/  S2R R0, SR_CgaCtaId ;  /* 0x0000000000007919 */ /* 0x000ea20000008800 */
[----:B------:R-:W-:Y:S01]  /*6d30*/  IMAD.U32 R3, RZ, RZ, UR56 ;  /* 0x00000038ff037e24 */ /* 0x000fe2000f8e00ff */
[----:B------:R-:W-:Y:S04]  /*6d40*/  UIADD3 UR56, UPT, UPT, UR56, 0x1, URZ ;  /* 0x0000000138387890 */ /* 0x000fe8000fffe0ff */
[----:B------:R-:W-:Y:S01]  /*6d50*/  @P1 LEA R3, R3, UR50, 0x3 ;  /* 0x0000003203031c11 */ /* 0x000fe2000f8e18ff */
[----:B------:R-:W-:Y:S04]  /*6d60*/  UISETP.NE.AND UP0, UPT, UR56, 0x4, UPT ;  /* 0x000000043800788c */ /* 0x000fe8000bf05270 */
[----:B------:R-:W-:Y:S01]  /*6d70*/  @P1 VIADD R3, R3, 0xe0 ;  /* 0x000000e003031836 */ /* 0x000fe20000000000 */
[----:B------:R-:W-:Y:S04]  /*6d80*/  USEL UR56, UR56, URZ, UP0 ;  /* 0x000000ff38387287 */ /* 0x000fe80008000000 */
[----:B--2---:R-:W-:Y:S04]  /*6d90*/  @P1 PRMT R0, R0, 0x654, R3 ;  /* 0x0000065400001816 */ /* 0x004fe80000000003 */
[----:B------:R2:W-:Y:S04]  /*6da0*/  @P1 SYNCS.ARRIVE.TRANS64.RED.A1T0 RZ, [R0+URZ], RZ ;  /* 0x000000ff00ff19a7 */ /* 0x0005e800081004ff */
.L_x_101:
[----:B------:R-:W4:Y:S01]  /*6db0*/  @P1 SYNCS.PHASECHK.TRANS64.TRYWAIT P0, [R2+URZ+0xc0], R4 ;  /* 0x0000c004020015a7 */ /* 0x000f2200080011ff */
[----:B------:R-:W-:Y:S01]  /*6dc0*/  BSSY B1, `(.L_x_102) ;  /* 0x0000016000017945 */ /* 0x000fe20003800000 */
[----:B----4-:R-:W-:Y:S03]  /*6dd0*/  @P1 SEL R66, RZ, 0x1, !P0 ;  /* 0x00000001ff421807 */ /* 0x010fe60004000000 */
[----:B------:R-:W-:Y:S05]  /*6de0*/  @!P1 BRA `(.L_x_103) ;  /* 0x00000000004c9947 */ /* 0x000fea0003800000 */
[----:B------:R-:W-:Y:S01]  /*6df0*/  ISETP.NE.AND P0, PT, R66, RZ, PT ;  /* 0x000000ff4200720c */ /* 0x000fe20003f05270 */
[----:B------:R-:W-:Y:S01]  /*6e00*/  BSSY B0, `(.L_x_104) ;  /* 0x000000b000007945 */ /* 0x000fe20003800000 */
[----:B------:R-:W-:Y:S11]  /*6e10*/  ISETP.NE.AND P1, PT, R67, RZ, PT ;  /* 0x000000ff4300720c */ /* 0x000ff60003f25270 */
[----:B------:R-:W-:Y:S02]  /*6e20*/  @!UPT UIADD3 URZ, UPT, UPT, URZ, URZ, URZ ;  /* 0x000000fffffff290 */ /* 0x000fe4000fffe0ff */
[C---:B------:R-:W-:Y:S01]  /*6e30*/  @P1 IMAD R6, R65.reuse, 0x2000, R100 ;  /* 0x0000200041061824 */ /* 0x040fe200078e0264 */
[C---:B------:R-:W-:Y:S01]  /*6e40*/  @P1 LEA R4, R65.reuse, R104, 0xd ;  /* 0x0000006841041211 */ /* 0x040fe200078e68ff */
[C---:B------:R-:W-:Y:S02]  /*6e50*/  @P1 IMAD R5, R65.reuse, 0x2000, R105 ;  /* 0x0000200041051824 */ /* 0x040fe400078e0269 */
[----:B------:R-:W-:Y:S01]  /*6e60*/  @P1 IMAD R3, R65, 0x2000, R112 ;  /* 0x0000200041031824 */ /* 0x000fe200078e0270 */
[----:B------:R-:W-:Y:S06]  /*6e70*/  @P0 BRA `(.L_x_105) ;  /* 0x00000000000c0947 */ /* 0x000fec0003800000 */
[----:B--2---:R-:W-:Y:S04]  /*6e80*/  SHF.L.U32 R0, R99, 0x1f, RZ ;  /* 0x0000001f63007819 */ /* 0x004fe800000006ff */
[----:B------:R-:W2:Y:S02]  /*6e90*/  SYNCS.PHASECHK.TRANS64.TRYWAIT P0, [R2+URZ+0xc0], R0 ;  /* 0x0000c000020075a7 */ /* 0x000ea400080011ff */
[----:B--2---:R-:W-:Y:S05]  /*6ea0*/  @!P0 BRA `(.L_x_106) ;  /* 0x0000003000c08947 */ /* 0x004fea0003800000 */
.L_x_105:
[----:B------:R-:W-:Y:S05]  /*6eb0*/  BSYNC B0 ;  /* 0x0000000000007941 */ /* 0x000fea0003800000 */
.L_x_104:
[----:B------:R-:W-:Y:S02]  /*6ec0*/  ISETP.NE.AND P0, PT, R67, RZ, PT ;  /* 0x000000ff4300720c */ /* 0x000fe40003f05270 */
[----:B------:R-:W-:Y:S11]  /*6ed0*/  IADD3 R65, PT, PT, R65, 0x1, RZ ;  /* 0x0000000141417810 */ /* 0x000ff60007ffe0ff */
[----:B------:R4:W1:Y:S04]  /*6ee0*/  @P0 LDS.128 R56, [R6] ;  /* 0x0000000006380984 */ /* 0x0008680000000c00 */
[----:B------:R4:W1:Y:S04]  /*6ef0*/  @P0 LDS.128 R60, [R5+0x10] ;  /* 0x00001000053c0984 */ /* 0x0008680000000c00 */
[----:B------:R4:W1:Y:S04]  /*6f00*/  @P0 LDS.128 R68, [R4+0x20] ;  /* 0x0000200004440984 */ /* 0x0008680000000c00 */
[----:B------:R4:W1:Y:S02]  /*6f10*/  @P0 LDS.128 R76, [R3+0x30] ;  /* 0x00003000034c0984 */ /* 0x0008640000000c00 */
.L_x_103:
[----:B------:R-:W-:Y:S05]  /*6f20*/  BSYNC B1 ;  /* 0x0000000000017941 */ /* 0x000fea0003800000 */
.L_x_102:
[----:B--2---:R-:W-:Y:S05]  /*6f30*/  VIADD R0, R48, 0x20 ;  /* 0x0000002030007836 */ /* 0x004fea0000000000 */
[----:B------:R-:W-:Y:S04]  /*6f40*/  SHF.R.U32.HI R0, RZ, 0x15, R0 ;  /* 0x00000015ff007819 */ /* 0x000fe80000011600 */
[----:B------:R-:W-:Y:S11]  /*6f50*/  LOP3.LUT P0, RZ, R0, 0x3, R103, 0x48, !PT ;  /* 0x0000000300ff7812 */ /* 0x000ff60007804867 */
[----:B------:R-:W-:Y:S02]  /*6f60*/  @!UPT UIADD3 URZ, UPT, UPT, URZ, URZ, URZ ;  /* 0x000000fffffff290 */ /* 0x000fe4000fffe0ff */
[----:B------:R-:W-:Y:S05]  /*6f70*/  @!P0 BRA `(.L_x_107) ;  /* 0x0000000000408947 */ /* 0x000fea0003800000 */
[----:B------:R-:W2:Y:S01]  /*6f80*/  LDCU.64 UR8, c[0x4][0x70] ;  /* 0x01000e00ff0877ac */ /* 0x000ea20008000a00 */
[----:B----4-:R-:W-:Y:S01]  /*6f90*/  MOV R3, 0x0 ;  /* 0x0000000000037802 */ /* 0x010fe20000000f00 */
[----:B------:R-:W-:Y:S02]  /*6fa0*/  HFMA2 R12, -RZ, RZ, 0, 5.9604644775390625e-08 ;  /* 0x00000001ff0c7431 */ /* 0x000fe400000001ff */
[----:B-1----:R-:W-:Y:S02]  /*6fb0*/  IMAD.MOV.U32 R8, RZ, RZ, 0x192 ;  /* 0x00000192ff087424 */ /* 0x002fe400078e00ff */
[----:B------:R-:W-:Y:S01]  /*6fc0*/  IMAD.MOV.U32 R13, RZ, RZ, RZ ;  /* 0x000000ffff0d7224 */ /* 0x000fe200078e00ff */
[----:B------:R-:W1:Y:S01]  /*6fd0*/  LDCU.64 UR6, c[0x4][0x78] ;  /* 0x01000f00ff0677ac */ /* 0x000e620008000a00 */
[----:B------:R-:W4:Y:S01]  /*6fe0*/  LDC.64 R2, c[0x4][R3] ;  /* 0x0100000003027b82 */ /* 0x000f220000000a00 */
[----:B------:R-:W5:Y:S01]  /*6ff0*/  LDCU.64 UR4, c[0x4][0x10] ;  /* 0x01000200ff0477ac */ /* 0x000f620008000a00 */
[----:B--2---:R-:W-:Y:S01]  /*7000*/  MOV R5, UR9 ;  /* 0x0000000900057c02 */ /* 0x004fe20008000f00 */
[----:B------:R-:W-:Y:S01]  /*7010*/  IMAD.U32 R4, RZ, RZ, UR8 ;  /* 0x00000008ff047e24 */ /* 0x000fe2000f8e00ff */
[----:B-1----:R-:W-:Y:S01]  /*7020*/  MOV R7, UR7 ;  /* 0x0000000700077c02 */ /* 0x002fe20008000f00 */
[----:B------:R-:W-:Y:S01]  /*7030*/  IMAD.U32 R6, RZ, RZ, UR6 ;  /* 0x00000006ff067e24 */ /* 0x000fe2000f8e00ff */
[----:B-----5:R-:W-:Y:S01]  /*7040*/  MOV R11, UR5 ;  /* 0x00000005000b7c02 */ /* 0x020fe20008000f00 */
[----:B------:R-:W-:Y:S02]  /*7050*/  IMAD.U32 R10, RZ, RZ, UR4 ;  /* 0x00000004ff0a7e24 */ /* 0x000fe4000f8e00ff */
[----:B------:R-:W-:Y:S07]  /*7060*/  LEPC R20, `(.L_x_107) ;  /* 0x000000001014794e */ /* 0x000fee0000000000 */
[----:B---34-:R-:W-:Y:S05]  /*7070*/  CALL.ABS.NOINC R2 ;  /* 0x0000000002007343 */ /* 0x018fea0003c00000 */
.L_x_107:
[----:B-1--4-:R-:W-:Y:S01]  /*7080*/  SHF.L.U32 R3, R56, 0x10, RZ ;  /* 0x0000001038037819 */ /* 0x012fe200000006ff */
[----:B------:R-:W-:Y:S05]  /*7090*/  WARPSYNC.ALL ;  /* 0x0000000000007948 */ /* 0x000fea0003800000 */
[----:B------:R-:W-:Y:S01]  /*70a0*/  R2UR UR4, R48 ;  /* 0x00000000300472ca */ /* 0x000fe200000e0000 */
[----:B------:R-:W1:Y:S01]  /*70b0*/  S2R R113, SR_CgaCtaId ;  /* 0x0000000000717919 */ /* 0x000e620000008800 */
[C---:B------:R-:W-:Y:S01]  /*70c0*/  SHF.L.U32 R50, R58.reuse, 0x10, RZ ;  /* 0x000000103a327819 */ /* 0x040fe200000006ff */
[----:B------:R-:W-:Y:S01]  /*70d0*/  BSSY.RECONVERGENT B0, `(.L_x_108) ;  /* 0x000008e000007945 */ /* 0x000fe20003800200 */
[----:B------:R-:W-:Y:S02]  /*70e0*/  LOP3.LUT R51, R58, 0xffff0000, RZ, 0xc0, !PT ;  /* 0xffff00003a337812 */ /* 0x000fe400078ec0ff */
[C---:B------:R-:W-:Y:S02]  /*70f0*/  SHF.L.U32 R52, R59.reuse, 0x10, RZ ;  /* 0x000000103b347819 */ /* 0x040fe400000006ff */
[----:B------:R-:W-:Y:S02]  /*7100*/  LOP3.LUT R53, R59, 0xffff0000, RZ, 0xc0, !PT ;  /* 0xffff00003b357812 */ /* 0x000fe400078ec0ff */
[----:B------:R-:W-:Y:S02]  /*7110*/  ISETP.NE.AND P6, PT, R111, RZ, PT ;  /* 0x000000ff6f00720c */ /* 0x000fe40003fc5270 */
[----:B------:R-:W-:Y:S01]  /*7120*/  ISETP.NE.AND P0, PT, R102, RZ, PT ;  /* 0x000000ff6600720c */ /* 0x000fe20003f05270 */
[----:B------:R-:W2:Y:S02]  /*7130*/  LDTM.x32 R4, tmem[UR4+0x20] ;  /* 0x00002004000479ee */ /* 0x000ea400082c0000 */
[C---:B--2---:R-:W-:Y:S01]  /*7140*/  FMUL R0, R47.reuse, R4 ;  /* 0x000000042f007220 */ /* 0x044fe20000400000 */
[----:B------:R-:W-:Y:S01]  /*7150*/  LOP3.LUT R4, R56, 0xffff0000, RZ, 0xc0, !PT ;  /* 0xffff000038047812 */ /* 0x000fe200078ec0ff */
[----:B------:R-:W-:Y:S01]  /*7160*/  FMUL R2, R47, R5 ;  /* 0x000000052f027220 */ /* 0x000fe20000400000 */
[----:B------:R-:W-:Y:S01]  /*7170*/  SHF.L.U32 R5, R57, 0x10, RZ ;  /* 0x0000001039057819 */ /* 0x000fe200000006ff */
[----:B------:R-:W-:Y:S01]  /*7180*/  FFMA R0, R49, R3, R0 ;  /* 0x0000000331007223 */ /* 0x000fe20000000000 */
[----:B------:R-:W-:Y:S01]  /*7190*/  FMUL R3, R47, R6 ;  /* 0x000000062f037220 */ /* 0x000fe20000400000 */
[----:B------:R-:W-:Y:S01]  /*71a0*/  FFMA R2, R49, R4, R2 ;  /* 0x0000000431027223 */ /* 0x000fe20000000002 */
[----:B------:R-:W-:Y:S01]  /*71b0*/  LOP3.LUT R4, R57, 0xffff0000, RZ, 0xc0, !PT ;  /* 0xffff000039047812 */ /* 0x000fe200078ec0ff */
[----:B------:R-:W-:Y:S01]  /*71c0*/  FMUL R7, R47, R7 ;  /* 0x000000072f077220 */ /* 0x000fe20000400000 */
[----:B------:R-:W-:Y:S01]  /*71d0*/  FFMA R3, R49, R5, R3 ;  /* 0x0000000531037223 */ /* 0x000fe20000000003 */
[C---:B------:R-:W-:Y:S01]  /*71e0*/  FMUL R5, R47.reuse, R9 ;  /* 0x000000092f057220 */ /* 0x040fe20000400000 */
[----:B------:R-:W-:Y:S01]  /*71f0*/  FMUL R6, R47, R10 ;  /* 0x0000000a2f067220 */ /* 0x000fe20000400000 */
[----:B------:R-:W-:Y:S01]  /*7200*/  FFMA R7, R49, R4, R7 ;  /* 0x0000000431077223 */ /* 0x000fe20000000007 */
[C---:B------:R-:W-:Y:S01]  /*7210*/  FMUL R4, R47.reuse, R8 ;  /* 0x000000082f047220 */ /* 0x040fe20000400000 */
[C---:B------:R-:W-:Y:S01]  /*7220*/  FMUL R11, R47.reuse, R11 ;  /* 0x0000000b2f0b7220 */ /* 0x040fe20000400000 */
[C---:B------:R-:W-:Y:S01]  /*7230*/  FMUL R8, R47.reuse, R19 ;  /* 0x000000132f087220 */ /* 0x040fe20000400000 */
[----:B------:R-:W-:Y:S01]  /*7240*/  FMUL R9, R47, R20 ;  /* 0x000000142f097220 */ /* 0x000fe20000400000 */
[C---:B------:R-:W-:Y:S01]  /*7250*/  FFMA R4, R49.reuse, R50, R4 ;  /* 0x0000003231047223 */ /* 0x040fe20000000004 */
[----:B------:R-:W-:Y:S01]  /*7260*/  SHF.L.U32 R50, R60, 0x10, RZ ;  /* 0x000000103c327819 */ /* 0x000fe200000006ff */
[C---:B------:R-:W-:Y:S01]  /*7270*/  FFMA R5, R49.reuse, R51, R5 ;  /* 0x0000003331057223 */ /* 0x040fe20000000005 */
[C---:B------:R-:W-:Y:S01]  /*7280*/  FFMA R6, R49.reuse, R52, R6 ;  /* 0x0000003431067223 */ /* 0x040fe20000000006 */
[----:B------:R-:W-:Y:S01]  /*7290*/  F2FP.BF16.F32.PACK_AB R52, R2, R0 ;  /* 0x000000000234723e */ /* 0x000fe200000010ff */
[----:B------:R-:W-:Y:S01]  /*72a0*/  FFMA R11, R49, R53, R11 ;  /* 0x00000035310b7223 */ /* 0x000fe2000000000b */
[----:B------:R-:W-:Y:S01]  /*72b0*/  F2FP.BF16.F32.PACK_AB R53, R7, R3 ;  /* 0x000000030735723e */ /* 0x000fe200000010ff */
[----:B------:R-:W-:Y:S01]  /*72c0*/  FMUL R3, R47, R14 ;  /* 0x0000000e2f037220 */ /* 0x000fe20000400000 */
[----:B------:R-:W-:Y:S01]  /*72d0*/  F2FP.BF16.F32.PACK_AB R54, R5, R4 ;  /* 0x000000040536723e */ /* 0x000fe200000010ff */
[C---:B------:R-:W-:Y:S01]  /*72e0*/  FMUL R14, R47.reuse, R25 ;  /* 0x000000192f0e7220 */ /* 0x040fe20000400000 */
[----:B------:R-:W-:Y:S01]  /*72f0*/  LOP3.LUT R25, R60, 0xffff0000, RZ, 0xc0, !PT ;  /* 0xffff00003c197812 */ /* 0x000fe200078ec0ff */
[----:B------:R-:W-:Y:S01]  /*7300*/  FMUL R0, R47, R12 ;  /* 0x0000000c2f007220 */ /* 0x000fe20000400000 */
[----:B------:R-:W-:Y:S01]  /*7310*/  F2FP.BF16.F32.PACK_AB R55, R11, R6 ;  /* 0x000000060b37723e */ /* 0x000fe200000010ff */
[C---:B------:R-:W-:Y:S01]  /*7320*/  FMUL R2, R47.reuse, R13 ;  /* 0x0000000d2f027220 */ /* 0x040fe20000400000 */
[C---:B------:R-:W-:Y:S01]  /*7330*/  FMUL R4, R47.reuse, R15 ;  /* 0x0000000f2f047220 */ /* 0x040fe20000400000 */
[----:B------:R-:W-:Y:S01]  /*7340*/  FMUL R15, R47, R26 ;  /* 0x0000001a2f0f7220 */ /* 0x000fe20000400000 */
[----:B------:R-:W-:Y:S01]  /*7350*/  SHF.L.U32 R26, R61, 0x10, RZ ;  /* 0x000000103d1a7819 */ /* 0x000fe200000006ff */
[C---:B------:R-:W-:Y:S01]  /*7360*/  FFMA R0, R49.reuse, R50, R0 ;  /* 0x0000003231007223 */ /* 0x040fe20000000000 */
[----:B------:R-:W-:Y:S01]  /*7370*/  FFMA R2, R49, R25, R2 ;  /* 0x0000001931027223 */ /* 0x000fe20000000002 */
[----:B------:R-:W-:Y:S01]  /*7380*/  SHF.L.U32 R25, R62, 0x10, RZ ;  /* 0x000000103e197819 */ /* 0x000fe200000006ff */
[C---:B------:R-:W-:Y:S01]  /*7390*/  FMUL R5, R47.reuse, R16 ;  /* 0x000000102f057220 */ /* 0x040fe20000400000 */
[----:B------:R-:W-:Y:S01]  /*73a0*/  FMUL R16, R47, R27 ;  /* 0x0000001b2f107220 */ /* 0x000fe20000400000 */
[----:B------:R-:W-:Y:S01]  /*73b0*/  LOP3.LUT R27, R61, 0xffff0000, RZ, 0xc0, !PT ;  /* 0xffff00003d1b7812 */ /* 0x000fe200078ec0ff */
[C---:B------:R-:W-:Y:S01]  /*73c0*/  FMUL R6, R47.reuse, R17 ;  /* 0x000000112f067220 */ /* 0x040fe20000400000 */
[----:B------:R-:W-:Y:S01]  /*73d0*/  FMUL R17, R47, R28 ;  /* 0x0000001c2f117220 */ /* 0x000fe20000400000 */
[----:B------:R-:W-:Y:S01]  /*73e0*/  F2FP.BF16.F32.PACK_AB R28, R2, R0 ;  /* 0x00000000021c723e */ /* 0x000fe200000010ff */
[----:B------:R-:W-:Y:S01]  /*73f0*/  FFMA R3, R49, R26, R3 ;  /* 0x0000001a31037223 */ /* 0x000fe20000000003 */
[----:B------:R-:W-:Y:S01]  /*7400*/  LOP3.LUT R26, R62, 0xffff0000, RZ, 0xc0, !PT ;  /* 0xffff00003e1a7812 */ /* 0x000fe200078ec0ff */
[----:B------:R-:W-:Y:S01]  /*7410*/  STS.128 [R100+0x2000], R52 ;  /* 0x0020003464007388 */ /* 0x000fe20000000c00 */
[----:B------:R-:W-:Y:S01]  /*7420*/  SHF.L.U32 R0, R63, 0x10, RZ ;  /* 0x000000103f007819 */ /* 0x000fe200000006ff */
[----:B------:R-:W-:Y:S01]  /*7430*/  FFMA R4, R49, R27, R4 ;  /* 0x0000001b31047223 */ /* 0x000fe20000000004 */
[----:B------:R-:W-:Y:S01]  /*7440*/  LOP3.LUT R2, R63, 0xffff0000, RZ, 0xc0, !PT ;  /* 0xffff00003f027812 */ /* 0x000fe200078ec0ff */
[----:B------:R-:W-:Y:S01]  /*7450*/  FMUL R7, R47, R18 ;  /* 0x000000122f077220 */ /* 0x000fe20000400000 */
[C---:B------:R-:W-:Y:S01]  /*7460*/  FFMA R5, R49.reuse, R25, R5 ;  /* 0x0000001931057223 */ /* 0x040fe20000000005 */
[----:B------:R-:W-:Y:S01]  /*7470*/  FFMA R6, R49, R26, R6 ;  /* 0x0000001a31067223 */ /* 0x000fe20000000006 */
[----:B------:R-:W-:Y:S01]  /*7480*/  FMUL R18, R47, R29 ;  /* 0x0000001d2f127220 */ /* 0x000fe20000400000 */
[----:B------:R-:W-:Y:S01]  /*7490*/  F2FP.BF16.F32.PACK_AB R29, R4, R3 ;  /* 0x00000003041d723e */ /* 0x000fe200000010ff */
[C---:B------:R-:W-:Y:S01]  /*74a0*/  FFMA R7, R49.reuse, R0, R7 ;  /* 0x0000000031077223 */ /* 0x040fe20000000007 */
[C---:B------:R-:W-:Y:S01]  /*74b0*/  SHF.L.U32 R0, R68.reuse, 0x10, RZ ;  /* 0x0000001044007819 */ /* 0x040fe200000006ff */
[----:B------:R-:W-:Y:S01]  /*74c0*/  FFMA R8, R49, R2, R8 ;  /* 0x0000000231087223 */ /* 0x000fe20000000008 */
[----:B------:R-:W-:Y:S01]  /*74d0*/  LOP3.LUT R3, R68, 0xffff0000, RZ, 0xc0, !PT ;  /* 0xffff000044037812 */ /* 0x000fe200078ec0ff */
[----:B------:R-:W-:Y:S01]  /*74e0*/  FMUL R19, R47, R30 ;  /* 0x0000001e2f137220 */ /* 0x000fe20000400000 */
[----:B------:R-:W-:Y:S01]  /*74f0*/  SHF.L.U32 R2, R69, 0x10, RZ ;  /* 0x0000001045027819 */ /* 0x000fe200000006ff */
[C---:B------:R-:W-:Y:S01]  /*7500*/  FMUL R10, R47.reuse, R21 ;  /* 0x000000152f0a7220 */ /* 0x040fe20000400000 */
[----:B------:R-:W-:Y:S01]  /*7510*/  F2FP.BF16.F32.PACK_AB R30, R6, R5 ;  /* 0x00000005061e723e */ /* 0x000fe200000010ff */
[----:B------:R-:W-:Y:S01]  /*7520*/  FMUL R11, R47, R22 ;  /* 0x000000162f0b7220 */ /* 0x000fe20000400000 */
[----:B------:R-:W-:Y:S01]  /*7530*/  SHF.L.U32 R4, R79, 0x10, RZ ;  /* 0x000000104f047819 */ /* 0x000fe200000006ff */
[----:B------:R-:W-:Y:S01]  /*7540*/  FFMA R9, R49, R0, R9 ;  /* 0x0000000031097223 */ /* 0x000fe20000000009 */
[----:B------:R-:W-:Y:S01]  /*7550*/  LOP3.LUT R0, R69, 0xffff0000, RZ, 0xc0, !PT ;  /* 0xffff000045007812 */ /* 0x000fe200078ec0ff */
[----:B------:R-:W-:Y:S01]  /*7560*/  FFMA R10, R49, R3, R10 ;  /* 0x00000003310a7223 */ /* 0x000fe2000000000a */
[----:B------:R-:W-:Y:S01]  /*7570*/  SHF.L.U32 R3, R71, 0x10, RZ ;  /* 0x0000001047037819 */ /* 0x000fe200000006ff */
[----:B------:R-:W-:Y:S01]  /*7580*/  FFMA R11, R49, R2, R11 ;  /* 0x00000002310b7223 */ /* 0x000fe2000000000b */
[----:B------:R-:W-:Y:S01]  /*7590*/  SHF.L.U32 R2, R70, 0x10, RZ ;  /* 0x0000001046027819 */ /* 0x000fe200000006ff */
[----:B------:R-:W-:Y:S01]  /*75a0*/  FMUL R12, R47, R23 ;  /* 0x000000172f0c7220 */ /* 0x000fe20000400000 */
[----:B------:R-:W-:Y:S01]  /*75b0*/  LOP3.LUT R5, R79, 0xffff0000, RZ, 0xc0, !PT ;  /* 0xffff00004f057812 */ /* 0x000fe200078ec0ff */
[C---:B------:R-:W-:Y:S01]  /*75c0*/  FMUL R13, R47.reuse, R24 ;  /* 0x000000182f0d7220 */ /* 0x040fe20000400000 */
[----:B------:R-:W-:Y:S01]  /*75d0*/  FMUL R20, R47, R31 ;  /* 0x0000001f2f147220 */ /* 0x000fe20000400000 */
[----:B------:R-:W-:Y:S01]  /*75e0*/  F2FP.BF16.F32.PACK_AB R31, R8, R7 ;  /* 0x00000007081f723e */ /* 0x000fe200000010ff */
[C---:B------:R-:W-:Y:S01]  /*75f0*/  FFMA R12, R49.reuse, R0, R12 ;  /* 0x00000000310c7223 */ /* 0x040fe2000000000c */
[----:B------:R-:W-:Y:S01]  /*7600*/  LOP3.LUT R0, R70, 0xffff0000, RZ, 0xc0, !PT ;  /* 0xffff000046007812 */ /* 0x000fe200078ec0ff */
[----:B------:R-:W-:Y:S01]  /*7610*/  FFMA R13, R49, R2, R13 ;  /* 0x00000002310d7223 */ /* 0x000fe2000000000d */
[----:B------:R-:W-:Y:S01]  /*7620*/  LOP3.LUT R2, R71, 0xffff0000, RZ, 0xc0, !PT ;  /* 0xffff000047027812 */ /* 0x000fe200078ec0ff */
[----:B------:R-:W-:Y:S01]  /*7630*/  FMUL R21, R47, R32 ;  /* 0x000000202f157220 */ /* 0x000fe20000400000 */
[----:B------:R-:W-:Y:S01]  /*7640*/  F2FP.BF16.F32.PACK_AB R8, R10, R9 ;  /* 0x000000090a08723e */ /* 0x000fe200000010ff */
[C---:B------:R-:W-:Y:S01]  /*7650*/  FFMA R14, R49.reuse, R0, R14 ;  /* 0x00000000310e7223 */ /* 0x040fe2000000000e */
[----:B------:R-:W-:Y:S01]  /*7660*/  SHF.L.U32 R0, R76, 0x10, RZ ;  /* 0x000000104c007819 */ /* 0x000fe200000006ff */
[----:B------:R-:W-:Y:S01]  /*7670*/  STS.128 [R105+0x2010], R28 ;  /* 0x0020101c69007388 */ /* 0x000fe20000000c00 */
[----:B------:R-:W-:Y:S01]  /*7680*/  F2FP.BF16.F32.PACK_AB R9, R12, R11 ;  /* 0x0000000b0c09723e */ /* 0x000fe200000010ff */
[----:B------:R-:W-:Y:S01]  /*7690*/  FFMA R15, R49, R3, R15 ;  /* 0x00000003310f7223 */ /* 0x000fe2000000000f */
[----:B------:R-:W-:Y:S01]  /*76a0*/  SHF.L.U32 R3, R77, 0x10, RZ ;  /* 0x000000104d037819 */ /* 0x000fe200000006ff */
[C---:B------:R-:W-:Y:S01]  /*76b0*/  FFMA R16, R49.reuse, R2, R16 ;  /* 0x0000000231107223 */ /* 0x040fe20000000010 */
[----:B------:R-:W-:Y:S01]  /*76c0*/  LOP3.LUT R2, R76, 0xffff0000, RZ, 0xc0, !PT ;  /* 0xffff00004c027812 */ /* 0x000fe200078ec0ff */
[----:B------:R-:W-:Y:S01]  /*76d0*/  FFMA R17, R49, R0, R17 ;  /* 0x0000000031117223 */ /* 0x000fe20000000011 */
[----:B------:R-:W-:Y:S01]  /*76e0*/  LOP3.LUT R0, R77, 0xffff0000, RZ, 0xc0, !PT ;  /* 0xffff00004d007812 */ /* 0x000fe200078ec0ff */
[C---:B------:R-:W-:Y:S01]  /*76f0*/  FMUL R22, R47.reuse, R33 ;  /* 0x000000212f167220 */ /* 0x040fe20000400000 */
[----:B------:R-:W-:Y:S01]  /*7700*/  FMUL R23, R47, R34 ;  /* 0x000000222f177220 */ /* 0x000fe20000400000 */
[C---:B------:R-:W-:Y:S01]  /*7710*/  FFMA R18, R49.reuse, R2, R18 ;  /* 0x0000000231127223 */ /* 0x040fe20000000012 */
[C---:B------:R-:W-:Y:S01]  /*7720*/  FFMA R19, R49.reuse, R3, R19 ;  /* 0x0000000331137223 */ /* 0x040fe20000000013 */
[C---:B------:R-:W-:Y:S01]  /*7730*/  SHF.L.U32 R2, R78.reuse, 0x10, RZ ;  /* 0x000000104e027819 */ /* 0x040fe200000006ff */
[----:B------:R-:W-:Y:S01]  /*7740*/  FFMA R20, R49, R0, R20 ;  /* 0x0000000031147223 */ /* 0x000fe20000000014 */
[----:B------:R-:W-:Y:S01]  /*7750*/  LOP3.LUT R3, R78, 0xffff0000, RZ, 0xc0, !PT ;  /* 0xffff00004e037812 */ /* 0x000fe200078ec0ff */
[----:B------:R-:W-:Y:S01]  /*7760*/  FMUL R24, R47, R35 ;  /* 0x000000232f187220 */ /* 0x000fe20000400000 */
[----:B------:R-:W-:Y:S01]  /*7770*/  F2FP.BF16.F32.PACK_AB R10, R14, R13 ;  /* 0x0000000d0e0a723e */ /* 0x000fe200000010ff */
[C---:B------:R-:W-:Y:S01]  /*7780*/  FFMA R21, R49.reuse, R2, R21 ;  /* 0x0000000231157223 */ /* 0x040fe20000000015 */
[----:B------:R-:W-:Y:S01]  /*7790*/  F2FP.BF16.F32.PACK_AB R11, R16, R15 ;  /* 0x0000000f100b723e */ /* 0x000fe200000010ff */
[C---:B------:R-:W-:Y:S01]  /*77a0*/  FFMA R22, R49.reuse, R3, R22 ;  /* 0x0000000331167223 */ /* 0x040fe20000000016 */
[C---:B------:R-:W-:Y:S01]  /*77b0*/  FFMA R23, R49.reuse, R4, R23 ;  /* 0x0000000431177223 */ /* 0x040fe20000000017 */
[----:B------:R-:W-:Y:S01]  /*77c0*/  FFMA R24, R49, R5, R24 ;  /* 0x0000000531187223 */ /* 0x000fe20000000018 */
[----:B------:R-:W-:Y:S01]  /*77d0*/  F2FP.BF16.F32.PACK_AB R4, R18, R17 ;  /* 0x000000111204723e */ /* 0x000fe200000010ff */
[----:B------:R-:W-:Y:S01]  /*77e0*/  STS.128 [R104+0x2020], R8 ;  /* 0x0020200868007388 */ /* 0x000fe20000000c00 */
[----:B------:R-:W-:Y:S02]  /*77f0*/  F2FP.BF16.F32.PACK_AB R5, R20, R19 ;  /* 0x000000131405723e */ /* 0x000fe400000010ff */
[----:B------:R-:W-:Y:S02]  /*7800*/  F2FP.BF16.F32.PACK_AB R6, R22, R21 ;  /* 0x000000151606723e */ /* 0x000fe400000010ff */
[----:B------:R-:W-:Y:S02]  /*7810*/  F2FP.BF16.F32.PACK_AB R7, R24, R23 ;  /* 0x000000171807723e */ /* 0x000fe400000010ff */
[----:B------:R-:W-:Y:S02]  /*7820*/  MOV R0, UR56 ;  /* 0x0000003800007c02 */ /* 0x000fe40008000f00 */
[----:B------:R-:W-:Y:S01]  /*7830*/  @P6 SHF.L.U32 R2, R99, 0x1f, RZ ;  /* 0x0000001f63026819 */ /* 0x000fe200000006ff */
[----:B------:R2:W-:Y:S01]  /*7840*/  STS.128 [R112+0x2030], R4 ;  /* 0x0020300470007388 */ /* 0x0005e20000000c00 */
[----:B------:R-:W-:Y:S04]  /*7850*/  @P6 LEA R0, R0, UR50, 0x3 ;  /* 0x0000003200006c11 */ /* 0x000fe8000f8e18ff */
[----:B------:R-:W-:Y:S01]  /*7860*/  @P6 IADD3 R0, PT, PT, R0, 0xe0, RZ ;  /* 0x000000e000006810 */ /* 0x000fe20007ffe0ff */
[----:B------:R-:W-:Y:S01]  /*7870*/  @!PT LDS RZ, [RZ] ;  /* 0x00000000fffff984 */ /* 0x000fe20000000800 */
[----:B------:R-:W-:Y:S01]  /*7880*/  @!PT LDS RZ, [RZ] ;  /* 0x00000000fffff984 */ /* 0x000fe20000000800 */
[----:B------:R-:W-:Y:S01]  /*7890*/  @!PT LDS RZ, [RZ] ;  /* 0x00000000fffff984 */ /* 0x000fe20000000800 */
[----:B------:R-:W-:Y:S01]  /*78a0*/  @!PT LDS RZ, [RZ] ;  /* 0x00000000fffff984 */ /* 0x000fe20000000800 */
[----:B------:R4:W-:Y:S06]  /*78b0*/  MEMBAR.ALL.CTA ;  /* 0x0000000000007992 */ /* 0x0009ec0000008000 */
[----:B----4-:R-:W4:Y:S01]  /*78c0*/  FENCE.VIEW.ASYNC.S ;  /* 0x00000000000073c6 */ /* 0x010f220000000000 */
[----:B-1----:R-:W-:Y:S02]  /*78d0*/  @P6 PRMT R0, R113, 0x654, R0 ;  /* 0x0000065471006816 */ /* 0x002fe40000000000 */
[----:B--2---:R-:W-:Y:S01]  /*78e0*/  LEA R6, R65, UR50, 0x3 ;  /* 0x0000003241067c11 */ /* 0x004fe2000f8e18ff */
[----:B----4-:R-:W-:Y:S06]  /*78f0*/  BAR.SYNC.DEFER_BLOCKING 0x1, 0x80 ;  /* 0x0042000000007b1d */ /* 0x010fec0000010000 */
[----:B------:R-:W-:Y:S05]  /*7900*/  @P0 BRA `(.L_x_109) ;  /* 0x0000000000280947 */ /* 0x000fea0003800000 */
[----:B------:R-:W-:Y:S01]  /*7910*/  R2UR UR10, R109 ;  /* 0x000000006d0a72ca */ /* 0x000fe200000e0000 */
[----:B------:R-:W-:Y:S01]  /*7920*/  UIADD3 UR4, UP0, UPT, UR54, 0x680, URZ ;  /* 0x0000068036047890 */ /* 0x000fe2000ff1e0ff */
[----:B------:R-:W-:Y:S01]  /*7930*/  R2UR UR11, R107 ;  /* 0x000000006b0b72ca */ /* 0x000fe200000e0000 */
[----:B------:R-:W-:Y:S01]  /*7940*/  UIADD3 UR9, UPT, UPT, UR41, 0x20, URZ ;  /* 0x0000002029097890 */ /* 0x000fe2000fffe0ff */
[----:B------:R-:W-:Y:S01]  /*7950*/  R2UR UR12, R108 ;  /* 0x000000006c0c72ca */ /* 0x000fe200000e0000 */
[----:B------:R-:W-:Y:S02]  /*7960*/  UIADD3 UR8, UPT, UPT, UR50, 0x2200, URZ ;  /* 0x0000220032087890 */ /* 0x000fe4000fffe0ff */
[----:B------:R-:W-:Y:S10]  /*7970*/  UIADD3.X UR5, UPT, UPT, URZ, UR55, URZ, UP0, !UPT ;  /* 0x00000037ff057290 */ /* 0x000ff400087fe4ff */
[----:B------:R1:W-:Y:S01]  /*7980*/  UTMASTG.4D.IM2COL [UR8], [UR4] ;  /* 0x00000008040073b5 */ /* 0x0003e20008058000 */
[----:B------:R0:W-:Y:S01]  /*7990*/  UTMACMDFLUSH ;  /* 0x00000000000079b7 */ /* 0x0001e20000000000 */
[----:B-1----:R-:W-:Y:S04]  /*79a0*/  DEPBAR.LE SB0, 0x1 ;  /* 0x000080400000791a */ /* 0x002fe80000000000 */
.L_x_109:
[----:B------:R-:W-:Y:S05]  /*79b0*/  BSYNC.RECONVERGENT B0 ;  /* 0x0000000000007941 */ /* 0x000fea0003800200 */
.L_x_108:
[----:B------:R-:W-:Y:S01]  /*79c0*/  BAR.SYNC.DEFER_BLOCKING 0x1, 0x80 ;  /* 0x0042000000007b1d */ /* 0x000fe20000010000 */
[----:B------:R-:W-:Y:S04]  /*79d0*/  UIADD3 UR40, UPT, UPT, UR56, 0x1, URZ ;  /* 0x0000000138287890 */ /* 0x000fe8000fffe0ff */
[----:B------:R-:W-:Y:S04]  /*79e0*/  UISETP.NE.AND UP0, UPT, UR40, 0x4, UPT ;  /* 0x000000042800788c */ /* 0x000fe8000bf05270 */
[----:B------:R-:W-:Y:S01]  /*79f0*/  USEL UR40, UR40, URZ, UP0 ;  /* 0x000000ff28287287 */ /* 0x000fe20008000000 */
[----:B------:R1:W-:Y:S01]  /*7a00*/  @P6 SYNCS.ARRIVE.TRANS64.RED.A1T0 RZ, [R0+URZ], RZ ;  /* 0x000000ff00ff69a7 */ /* 0x0003e200081004ff */
[----:B------:R-:W-:Y:S01]  /*7a10*/  BSSY B1, `(.L_x_110) ;  /* 0x0000017000017945 */ /* 0x000fe20003800000 */
[----:B------:R-:W2:Y:S02]  /*7a20*/  @P6 SYNCS.PHASECHK.TRANS64.TRYWAIT P0, [R6+URZ+0xc0], R2 ;  /* 0x0000c002060065a7 */ /* 0x000ea400080011ff */
[----:B--2---:R-:W-:Y:S01]  /*7a30*/  @P6 SEL R66, RZ, 0x1, !P0 ;  /* 0x00000001ff426807 */ /* 0x004fe20004000000 */
[----:B-1----:R-:W-:Y:S06]  /*7a40*/  @!P6 BRA `(.L_x_111) ;  /* 0x00000000004ce947 */ /* 0x002fec0003800000 */
        /* <DEDUP_REMOVED lines=9> */
[----:B------:R-:W-:Y:S04]  /*7ae0*/  SHF.L.U32 R5, R99, 0x1f, RZ ;  /* 0x0000001f63057819 */ /* 0x000fe800000006ff */
[----:B------:R-:W1:Y:S02]  /*7af0*/  SYNCS.PHASECHK.TRANS64.TRYWAIT P0, [R6+URZ+0xc0], R5 ;  /* 0x0000c005060075a7 */ /* 0x000e6400080011ff */
[----:B-1----:R-:W-:Y:S05]  /*7b00*/  @!P0 BRA `(.L_x_114) ;  /* 0x0000002400bc8947 */ /* 0x002fea0003800000 */
.L_x_113:
[----:B------:R-:W-:Y:S05]  /*7b10*/  BSYNC B0 ;  /* 0x0000000000007941 */ /* 0x000fea0003800000 */
.L_x_112:
[----:B------:R-:W-:Y:S02]  /*7b20*/  ISETP.NE.AND P0, PT, R67, RZ, PT ;  /* 0x000000ff4300720c */ /* 0x000fe40003f05270 */
[----:B------:R-:W-:Y:S11]  /*7b30*/  IADD3 R65, PT, PT, R65, 0x1, RZ ;  /* 0x0000000141417810 */ /* 0x000ff60007ffe0ff */
[----:B------:R2:W4:Y:S04]  /*7b40*/  @P0 LDS.128 R56, [R4] ;  /* 0x0000000004380984 */ /* 0x0005280000000c00 */
[----:B------:R2:W1:Y:S04]  /*7b50*/  @P0 LDS.128 R60, [R3+0x10] ;  /* 0x00001000033c0984 */ /* 0x0004680000000c00 */
[----:B------:R2:W1:Y:S04]  /*7b60*/  @P0 LDS.128 R68, [R2+0x20] ;  /* 0x0000200002440984 */ /* 0x0004680000000c00 */
[----:B------:R2:W1:Y:S02]  /*7b70*/  @P0 LDS.128 R76, [R0+0x30] ;  /* 0x00003000004c0984 */ /* 0x0004640000000c00 */
.L_x_111:
[----:B------:R-:W-:Y:S05]  /*7b80*/  BSYNC B1 ;  /* 0x0000000000017941 */ /* 0x000fea0003800000 */
.L_x_110:
[----:B--2---:R-:W-:Y:S05]  /*7b90*/  VIADD R0, R48, 0x40 ;  /* 0x0000004030007836 */ /* 0x004fea0000000000 */
[----:B------:R-:W-:Y:S04]  /*7ba0*/  SHF.R.U32.HI R0, RZ, 0x15, R0 ;  /* 0x00000015ff007819 */ /* 0x000fe80000011600 */
[----:B------:R-:W-:Y:S11]  /*7bb0*/  LOP3.LUT P0, RZ, R0, 0x3, R103, 0x48, !PT ;  /* 0x0000000300ff7812 */ /* 0x000ff60007804867 */
[----:B------:R-:W-:Y:S02]  /*7bc0*/  @!UPT UIADD3 URZ, UPT, UPT, URZ, URZ, URZ ;  /* 0x000000fffffff290 */ /* 0x000fe4000fffe0ff */
[----:B------:R-:W-:Y:S05]  /*7bd0*/  @!P0 BRA `(.L_x_115) ;  /* 0x0000000000408947 */ /* 0x000fea0003800000 */
[----:B------:R-:W1:Y:S01]  /*7be0*/  LDCU.64 UR8, c[0x4][0x70] ;  /* 0x01000e00ff0877ac */ /* 0x000e620008000a00 */
[----:B------:R-:W-:Y:S01]  /*7bf0*/  MOV R3, 0x0 ;  /* 0x0000000000037802 */ /* 0x000fe20000000f00 */
[----:B------:R-:W-:Y:S02]  /*7c00*/  HFMA2 R12, -RZ, RZ, 0, 5.9604644775390625e-08 ;  /* 0x00000001ff0c7431 */ /* 0x000fe400000001ff */
[----:B------:R-:W-:Y:S02]  /*7c10*/  IMAD.MOV.U32 R8, RZ, RZ, 0x192 ;  /* 0x00000192ff087424 */ /* 0x000fe400078e00ff */
[----:B------:R-:W-:Y:S01]  /*7c20*/  IMAD.MOV.U32 R13, RZ, RZ, RZ ;  /* 0x000000ffff0d7224 */ /* 0x000fe200078e00ff */
[----:B------:R-:W2:Y:S01]  /*7c30*/  LDCU.64 UR6, c[0x4][0x78] ;  /* 0x01000f00ff0677ac */ /* 0x000ea20008000a00 */
[----:B------:R-:W3:Y:S01]  /*7c40*/  LDC.64 R2, c[0x4][R3] ;  /* 0x0100000003027b82 */ /* 0x000ee20000000a00 */
[----:B------:R-:W5:Y:S01]  /*7c50*/  LDCU.64 UR4, c[0x4][0x10] ;  /* 0x01000200ff0477ac */ /* 0x000f620008000a00 */
[----:B-1----:R-:W-:Y:S01]  /*7c60*/  MOV R5, UR9 ;  /* 0x0000000900057c02 */ /* 0x002fe20008000f00 */
[----:B------:R-:W-:Y:S01]  /*7c70*/  IMAD.U32 R4, RZ, RZ, UR8 ;  /* 0x00000008ff047e24 */ /* 0x000fe2000f8e00ff */
[----:B--2---:R-:W-:Y:S01]  /*7c80*/  MOV R7, UR7 ;  /* 0x0000000700077c02 */ /* 0x004fe20008000f00 */
[----:B------:R-:W-:Y:S01]  /*7c90*/  IMAD.U32 R6, RZ, RZ, UR6 ;  /* 0x00000006ff067e24 */ /* 0x000fe2000f8e00ff */
[----:B-----5:R-:W-:Y:S01]  /*7ca0*/  MOV R11, UR5 ;  /* 0x00000005000b7c02 */ /* 0x020fe20008000f00 */
[----:B------:R-:W-:Y:S02]  /*7cb0*/  IMAD.U32 R10, RZ, RZ, UR4 ;  /* 0x00000004ff0a7e24 */ /* 0x000fe4000f8e00ff */
[----:B------:R-:W-:Y:S07]  /*7cc0*/  LEPC R20, `(.L_x_115) ;  /* 0x000000001014794e */ /* 0x000fee0000000000 */
[----:B---34-:R-:W-:Y:S05]  /*7cd0*/  CALL.ABS.NOINC R2 ;  /* 0x0000000002007343 */ /* 0x018fea0003c00000 */
.L_x_115:
[----:B----4-:R-:W-:Y:S01]  /*7ce0*/  SHF.L.U32 R50, R56, 0x10, RZ ;  /* 0x0000001038327819 */ /* 0x010fe200000006ff */
[----:B------:R-:W-:Y:S05]  /*7cf0*/  WARPSYNC.ALL ;  /* 0x0000000000007948 */ /* 0x000fea0003800000 */
[----:B------:R-:W-:Y:S01]  /*7d00*/  R2UR UR4, R48 ;  /* 0x00000000300472ca */ /* 0x000fe200000e0000 */
[----:B------:R-:W-:Y:S01]  /*7d10*/  BSSY.RECONVERGENT B0, `(.L_x_116) ;  /* 0x000008f000007945 */ /* 0x000fe20003800200 */
[----:B------:R-:W-:Y:S02]  /*7d20*/  LOP3.LUT R51, R56, 0xffff0000, RZ, 0xc0, !PT ;  /* 0xffff000038337812 */ /* 0x000fe400078ec0ff */
[----:B------:R-:W-:Y:S02]  /*7d30*/  SHF.L.U32 R52, R57, 0x10, RZ ;  /* 0x0000001039347819 */ /* 0x000fe400000006ff */
[----:B------:R-:W-:Y:S02]  /*7d40*/  ISETP.NE.AND P6, PT, R111, RZ, PT ;  /* 0x000000ff6f00720c */ /* 0x000fe40003fc5270 */
[----:B------:R-:W-:Y:S05]  /*7d50*/  ISETP.NE.AND P0, PT, R102, RZ, PT ;  /* 0x000000ff6600720c */ /* 0x000fea0003f05270 */
[----:B-1----:R-:W1:Y:S02]  /*7d60*/  LDTM.x32 R4, tmem[UR4+0x40] ;  /* 0x00004004000479ee */ /* 0x002e6400082c0000 */
[C---:B-1----:R-:W-:Y:S01]  /*7d70*/  FMUL R0, R47.reuse, R4 ;  /* 0x000000042f007220 */ /* 0x042fe20000400000 */
[C---:B------:R-:W-:Y:S01]  /*7d80*/  FMUL R4, R47.reuse, R8 ;  /* 0x000000082f047220 */ /* 0x040fe20000400000 */
        /* <DEDUP_REMOVED lines=13> */
[----:B------:R-:W-:Y:S01]  /*7e60*/  FMUL R24, R47, R28 ;  /* 0x0000001c2f187220 */ /* 0x000fe20000400000 */
[----:B------:R-:W-:Y:S01]  /*7e70*/  FFMA R0, R49, R50, R0 ;  /* 0x0000003231007223 */ /* 0x000fe20000000000 */
[----:B------:R-:W-:Y:S01]  /*7e80*/  SHF.L.U32 R50, R59, 0x10, RZ ;  /* 0x000000103b327819 */ /* 0x000fe200000006ff */
[C---:B------:R-:W-:Y:S01]  /*7e90*/  FMUL R18, R47.reuse, R22 ;  /* 0x000000162f127220 */ /* 0x040fe20000400000 */
[C---:B------:R-:W-:Y:S01]  /*7ea0*/  FMUL R21, R47.reuse, R25 ;  /* 0x000000192f157220 */ /* 0x040fe20000400000 */
[----:B------:R-:W-:Y:S01]  /*7eb0*/  FMUL R28, R47, R32 ;  /* 0x000000202f1c7220 */ /* 0x000fe20000400000 */
[----:B------:R-:W-:Y:S01]  /*7ec0*/  LOP3.LUT R32, R57, 0xffff0000, RZ, 0xc0, !PT ;  /* 0xffff000039207812 */ /* 0x000fe200078ec0ff */
[----:B------:R-:W-:Y:S01]  /*7ed0*/  FFMA R2, R49, R51, R2 ;  /* 0x0000003331027223 */ /* 0x000fe20000000002 */
[----:B------:R-:W-:Y:S01]  /*7ee0*/  LOP3.LUT R51, R59, 0xffff0000, RZ, 0xc0, !PT ;  /* 0xffff00003b337812 */ /* 0x000fe200078ec0ff */
[C---:B------:R-:W-:Y:S01]  /*7ef0*/  FMUL R22, R47.reuse, R26 ;  /* 0x0000001a2f167220 */ /* 0x040fe20000400000 */
[C---:B------:R-:W-:Y:S01]  /*7f00*/  FMUL R25, R47.reuse, R29 ;  /* 0x0000001d2f197220 */ /* 0x040fe20000400000 */
[C---:B------:R-:W-:Y:S01]  /*7f10*/  FMUL R7, R47.reuse, R7 ;  /* 0x000000072f077220 */ /* 0x040fe20000400000 */
[C---:B------:R-:W-:Y:S01]  /*7f20*/  FMUL R26, R47.reuse, R30 ;  /* 0x0000001e2f1a7220 */ /* 0x040fe20000400000 */
[C---:B------:R-:W-:Y:S01]  /*7f30*/  FMUL R29, R47.reuse, R33 ;  /* 0x000000212f1d7220 */ /* 0x040fe20000400000 */
[C---:B------:R-:W-:Y:S01]  /*7f40*/  SHF.L.U32 R33, R58.reuse, 0x10, RZ ;  /* 0x000000103a217819 */ /* 0x040fe200000006ff */
[----:B------:R-:W-:Y:S01]  /*7f50*/  FMUL R30, R47, R34 ;  /* 0x000000222f1e7220 */ /* 0x000fe20000400000 */
[----:B------:R-:W-:Y:S01]  /*7f60*/  LOP3.LUT R34, R58, 0xffff0000, RZ, 0xc0, !PT ;  /* 0xffff00003a227812 */ /* 0x000fe200078ec0ff */
[C---:B------:R-:W-:Y:S01]  /*7f70*/  FFMA R3, R49.reuse, R52, R3 ;  /* 0x0000003431037223 */ /* 0x040fe20000000003 */
[----:B------:R-:W-:Y:S01]  /*7f80*/  F2FP.BF16.F32.PACK_AB R52, R2, R0 ;  /* 0x000000000234723e */ /* 0x000fe200000010ff */
[----:B------:R-:W-:Y:S01]  /*7f90*/  FFMA R7, R49, R32, R7 ;  /* 0x0000002031077223 */ /* 0x000fe20000000007 */
[C---:B------:R-:W-:Y:S01]  /*7fa0*/  SHF.L.U32 R0, R60.reuse, 0x10, RZ ;  /* 0x000000103c007819 */ /* 0x040fe200000006ff */
[----:B------:R-:W-:Y:S01]  /*7fb0*/  FMUL R11, R47, R11 ;  /* 0x0000000b2f0b7220 */ /* 0x000fe20000400000 */
[----:B------:R-:W-:Y:S01]  /*7fc0*/  LOP3.LUT R2, R60, 0xffff0000, RZ, 0xc0, !PT ;  /* 0xffff00003c027812 */ /* 0x000fe200078ec0ff */
[----:B------:R-:W-:Y:S01]  /*7fd0*/  FFMA R4, R49, R33, R4 ;  /* 0x0000002131047223 */ /* 0x000fe20000000004 */
[----:B------:R-:W-:Y:S01]  /*7fe0*/  F2FP.BF16.F32.PACK_AB R53, R7, R3 ;  /* 0x000000030735723e */ /* 0x000fe200000010ff */
[----:B------:R-:W-:Y:S01]  /*7ff0*/  FFMA R5, R49, R34, R5 ;  /* 0x0000002231057223 */ /* 0x000fe20000000005 */
[----:B------:R-:W-:Y:S01]  /*8000*/  SHF.L.U32 R3, R61, 0x10, RZ ;  /* 0x000000103d037819 */ /* 0x000fe200000006ff */
[C---:B------:R-:W-:Y:S01]  /*8010*/  FFMA R6, R49.reuse, R50, R6 ;  /* 0x0000003231067223 */ /* 0x040fe20000000006 */
[C---:B------:R-:W-:Y:S01]  /*8020*/  FFMA R11, R49.reuse, R51, R11 ;  /* 0x00000033310b7223 */ /* 0x040fe2000000000b */
[----:B------:R-:W-:Y:S01]  /*8030*/  FFMA R8, R49, R0, R8 ;  /* 0x0000000031087223 */ /* 0x000fe20000000008 */
[----:B------:R-:W-:Y:S01]  /*8040*/  LOP3.LUT R0, R61, 0xffff0000, RZ, 0xc0, !PT ;  /* 0xffff00003d007812 */ /* 0x000fe200078ec0ff */
[----:B------:R-:W-:Y:S01]  /*8050*/  FMUL R15, R47, R15 ;  /* 0x0000000f2f0f7220 */ /* 0x000fe20000400000 */
[----:B------:R-:W-:Y:S01]  /*8060*/  F2FP.BF16.F32.PACK_AB R54, R5, R4 ;  /* 0x000000040536723e */ /* 0x000fe200000010ff */
[C---:B------:R-:W-:Y:S01]  /*8070*/  FFMA R9, R49.reuse, R2, R9 ;  /* 0x0000000231097223 */ /* 0x040fe20000000009 */
[C---:B------:R-:W-:Y:S01]  /*8080*/  SHF.L.U32 R2, R62.reuse, 0x10, RZ ;  /* 0x000000103e027819 */ /* 0x040fe200000006ff */
[----:B------:R-:W-:Y:S01]  /*8090*/  FFMA R10, R49, R3, R10 ;  /* 0x00000003310a7223 */ /* 0x000fe2000000000a */
[----:B------:R-:W-:Y:S01]  /*80a0*/  SHF.L.U32 R3, R63, 0x10, RZ ;  /* 0x000000103f037819 */ /* 0x000fe200000006ff */
[C---:B------:R-:W-:Y:S01]  /*80b0*/  FFMA R15, R49.reuse, R0, R15 ;  /* 0x00000000310f7223 */ /* 0x040fe2000000000f */
[----:B------:R-:W-:Y:S01]  /*80c0*/  LOP3.LUT R0, R62, 0xffff0000, RZ, 0xc0, !PT ;  /* 0xffff00003e007812 */ /* 0x000fe200078ec0ff */
[----:B------:R-:W-:Y:S01]  /*80d0*/  FFMA R12, R49, R2, R12 ;  /* 0x00000002310c7223 */ /* 0x000fe2000000000c */
[C---:B------:R-:W-:Y:S01]  /*80e0*/  SHF.L.U32 R2, R68.reuse, 0x10, RZ ;  /* 0x0000001044027819 */ /* 0x040fe200000006ff */
[----:B------:R-:W-:Y:S01]  /*80f0*/  FMUL R19, R47, R19 ;  /* 0x000000132f137220 */ /* 0x000fe20000400000 */
[----:B------:R-:W-:Y:S01]  /*8100*/  F2FP.BF16.F32.PACK_AB R55, R11, R6 ;  /* 0x000000060b37723e */ /* 0x000fe200000010ff */
[----:B------:R-:W-:Y:S01]  /*8110*/  FFMA R13, R49, R0, R13 ;  /* 0x00000000310d7223 */ /* 0x000fe2000000000d */
[----:B------:R-:W-:Y:S01]  /*8120*/  LOP3.LUT R0, R63, 0xffff0000, RZ, 0xc0, !PT ;  /* 0xffff00003f007812 */ /* 0x000fe200078ec0ff */
[----:B------:R-:W-:Y:S01]  /*8130*/  FFMA R14, R49, R3, R14 ;  /* 0x00000003310e7223 */ /* 0x000fe2000000000e */
[----:B------:R-:W-:Y:S01]  /*8140*/  LOP3.LUT R3, R68, 0xffff0000, RZ, 0xc0, !PT ;  /* 0xffff000044037812 */ /* 0x000fe200078ec0ff */
[----:B------:R-:W-:Y:S01]  /*8150*/  FMUL R23, R47, R23 ;  /* 0x000000172f177220 */ /* 0x000fe20000400000 */
[----:B------:R-:W-:Y:S01]  /*8160*/  F2FP.BF16.F32.PACK_AB R8, R9, R8 ;  /* 0x000000080908723e */ /* 0x000fe200000010ff */
[----:B------:R-:W-:Y:S01]  /*8170*/  FFMA R19, R49, R0, R19 ;  /* 0x0000000031137223 */ /* 0x000fe20000000013 */
[----:B------:R-:W-:Y:S01]  /*8180*/  SHF.L.U32 R0, R69, 0x10, RZ ;  /* 0x0000001045007819 */ /* 0x000fe200000006ff */
[----:B------:R-:W-:Y:S01]  /*8190*/  FFMA R16, R49, R2, R16 ;  /* 0x0000000231107223 */ /* 0x000fe20000000010 */
[----:B------:R-:W-:Y:S01]  /*81a0*/  LOP3.LUT R2, R69, 0xffff0000, RZ, 0xc0, !PT ;  /* 0xffff000045027812 */ /* 0x000fe200078ec0ff */
[----:B------:R-:W-:Y:S01]  /*81b0*/  FFMA R17, R49, R3, R17 ;  /* 0x0000000331117223 */ /* 0x000fe20000000011 */
[----:B------:R-:W-:Y:S01]  /*81c0*/  SHF.L.U32 R3, R71, 0x10, RZ ;  /* 0x0000001047037819 */ /* 0x000fe200000006ff */
[C---:B------:R-:W-:Y:S01]  /*81d0*/  FFMA R18, R49.reuse, R0, R18 ;  /* 0x0000000031127223 */ /* 0x040fe20000000012 */
[C---:B------:R-:W-:Y:S01]  /*81e0*/  SHF.L.U32 R0, R70.reuse, 0x10, RZ ;  /* 0x0000001046007819 */ /* 0x040fe200000006ff */
[----:B------:R-:W-:Y:S01]  /*81f0*/  FFMA R23, R49, R2, R23 ;  /* 0x0000000231177223 */ /* 0x000fe20000000017 */
[----:B------:R-:W-:Y:S01]  /*8200*/  LOP3.LUT R2, R70, 0xffff0000, RZ, 0xc0, !PT ;  /* 0xffff000046027812 */ /* 0x000fe200078ec0ff */
[----:B------:R-:W-:Y:S01]  /*8210*/  FMUL R27, R47, R27 ;  /* 0x0000001b2f1b7220 */ /* 0x000fe20000400000 */
[----:B------:R-:W-:Y:S01]  /*8220*/  F2FP.BF16.F32.PACK_AB R9, R15, R10 ;  /* 0x0000000a0f09723e */ /* 0x000fe200000010ff */
[----:B------:R-:W-:Y:S01]  /*8230*/  FFMA R20, R49, R0, R20 ;  /* 0x0000000031147223 */ /* 0x000fe20000000014 */
[----:B------:R-:W-:Y:S01]  /*8240*/  LOP3.LUT R0, R71, 0xffff0000, RZ, 0xc0, !PT ;  /* 0xffff000047007812 */ /* 0x000fe200078ec0ff */
[C---:B------:R-:W-:Y:S01]  /*8250*/  FFMA R21, R49.reuse, R2, R21 ;  /* 0x0000000231157223 */ /* 0x040fe20000000015 */
[C---:B------:R-:W-:Y:S01]  /*8260*/  SHF.L.U32 R2, R76.reuse, 0x10, RZ ;  /* 0x000000104c027819 */ /* 0x040fe200000006ff */
[----:B------:R-:W-:Y:S01]  /*8270*/  FFMA R22, R49, R3, R22 ;  /* 0x0000000331167223 */ /* 0x000fe20000000016 */
[----:B------:R-:W-:Y:S01]  /*8280*/  SHF.L.U32 R3, R77, 0x10, RZ ;  /* 0x000000104d037819 */ /* 0x000fe200000006ff */
[----:B------:R1:W-:Y:S01]  /*8290*/  STS.128 [R100+0x4000], R52 ;  /* 0x0040003464007388 */ /* 0x0003e20000000c00 */
[----:B------:R-:W-:Y:S01]  /*82a0*/  F2FP.BF16.F32.PACK_AB R10, R13, R12 ;  /* 0x0000000c0d0a723e */ /* 0x000fe200000010ff */
[C---:B------:R-:W-:Y:S01]  /*82b0*/  FFMA R27, R49.reuse, R0, R27 ;  /* 0x00000000311b7223 */ /* 0x040fe2000000001b */
[----:B------:R-:W-:Y:S01]  /*82c0*/  LOP3.LUT R0, R76, 0xffff0000, RZ, 0xc0, !PT ;  /* 0xffff00004c007812 */ /* 0x000fe200078ec0ff */
[----:B------:R-:W-:Y:S01]  /*82d0*/  FFMA R24, R49, R2, R24 ;  /* 0x0000000231187223 */ /* 0x000fe20000000018 */
[----:B------:R-:W-:Y:S01]  /*82e0*/  F2FP.BF16.F32.PACK_AB R11, R19, R14 ;  /* 0x0000000e130b723e */ /* 0x000fe200000010ff */
[----:B------:R-:W-:Y:S01]  /*82f0*/  FMUL R31, R47, R31 ;  /* 0x0000001f2f1f7220 */ /* 0x000fe20000400000 */
[C---:B------:R-:W-:Y:S01]  /*8300*/  SHF.L.U32 R2, R78.reuse, 0x10, RZ ;  /* 0x000000104e027819 */ /* 0x040fe200000006ff */
[----:B------:R-:W-:Y:S01]  /*8310*/  FFMA R25, R49, R0, R25 ;  /* 0x0000000031197223 */ /* 0x000fe20000000019 */
[----:B------:R-:W-:Y:S01]  /*8320*/  LOP3.LUT R0, R77, 0xffff0000, RZ, 0xc0, !PT ;  /* 0xffff00004d007812 */ /* 0x000fe200078ec0ff */
[----:B------:R1:W-:Y:S01]  /*8330*/  STS.128 [R105+0x4010], R8 ;  /* 0x0040100869007388 */ /* 0x0003e20000000c00 */
[----:B------:R-:W-:Y:S01]  /*8340*/  SHF.L.U32 R4, R79, 0x10, RZ ;  /* 0x000000104f047819 */ /* 0x000fe200000006ff */
[C---:B------:R-:W-:Y:S01]  /*8350*/  FFMA R26, R49.reuse, R3, R26 ;  /* 0x00000003311a7223 */ /* 0x040fe2000000001a */
[----:B------:R-:W-:Y:S01]  /*8360*/  LOP3.LUT R3, R78, 0xffff0000, RZ, 0xc0, !PT ;  /* 0xffff00004e037812 */ /* 0x000fe200078ec0ff */
[----:B------:R-:W-:Y:S01]  /*8370*/  FFMA R31, R49, R0, R31 ;  /* 0x00000000311f7223 */ /* 0x000fe2000000001f */
[----:B------:R-:W-:Y:S01]  /*8380*/  F2FP.BF16.F32.PACK_AB R16, R17, R16 ;  /* 0x000000101110723e */ /* 0x000fe200000010ff */
[----:B------:R-:W-:Y:S01]  /*8390*/  FMUL R35, R47, R35 ;  /* 0x000000232f237220 */ /* 0x000fe20000400000 */
[----:B------:R-:W-:Y:S01]  /*83a0*/  LOP3.LUT R5, R79, 0xffff0000, RZ, 0xc0, !PT ;  /* 0xffff00004f057812 */ /* 0x000fe200078ec0ff */
[----:B------:R-:W-:Y:S01]  /*83b0*/  FFMA R28, R49, R2, R28 ;  /* 0x00000002311c7223 */ /* 0x000fe2000000001c */
[----:B------:R-:W-:Y:S01]  /*83c0*/  F2FP.BF16.F32.PACK_AB R17, R23, R18 ;  /* 0x000000121711723e */ /* 0x000fe200000010ff */
[----:B------:R-:W-:Y:S01]  /*83d0*/  FFMA R29, R49, R3, R29 ;  /* 0x00000003311d7223 */ /* 0x000fe2000000001d */
[----:B------:R-:W-:Y:S01]  /*83e0*/  F2FP.BF16.F32.PACK_AB R18, R21, R20 ;  /* 0x000000141512723e */ /* 0x000fe200000010ff */
[----:B------:R-:W-:Y:S01]  /*83f0*/  FFMA R30, R49, R4, R30 ;  /* 0x00000004311e7223 */ /* 0x000fe2000000001e */
[----:B------:R-:W-:Y:S01]  /*8400*/  F2FP.BF16.F32.PACK_AB R19, R27, R22 ;  /* 0x000000161b13723e */ /* 0x000fe200000010ff */
[----:B------:R-:W-:Y:S01]  /*8410*/  FFMA R35, R49, R5, R35 ;  /* 0x0000000531237223 */ /* 0x000fe20000000023 */
[----:B------:R-:W-:Y:S02]  /*8420*/  F2FP.BF16.F32.PACK_AB R24, R25, R24 ;  /* 0x000000181918723e */ /* 0x000fe400000010ff */
[----:B------:R-:W-:Y:S01]  /*8430*/  F2FP.BF16.F32.PACK_AB R25, R31, R26 ;  /* 0x0000001a1f19723e */ /* 0x000fe200000010ff */
[----:B------:R1:W-:Y:S01]  /*8440*/  STS.128 [R104+0x4020], R16 ;  /* 0x0040201068007388 */ /* 0x0003e20000000c00 */
[----:B------:R-:W-:Y:S02]  /*8450*/  F2FP.BF16.F32.PACK_AB R26, R29, R28 ;  /* 0x0000001c1d1a723e */ /* 0x000fe400000010ff */
[----:B------:R-:W-:Y:S02]  /*8460*/  F2FP.BF16.F32.PACK_AB R27, R35, R30 ;  /* 0x0000001e231b723e */ /* 0x000fe400000010ff */
[----:B------:R-:W-:Y:S02]  /*8470*/  MOV R0, UR40 ;  /* 0x0000002800007c02 */ /* 0x000fe40008000f00 */
[----:B------:R-:W-:Y:S01]  /*8480*/  LEA R2, R65, UR50, 0x3 ;  /* 0x0000003241027c11 */ /* 0x000fe2000f8e18ff */
[----:B------:R1:W-:Y:S01]  /*8490*/  STS.128 [R112+0x4030], R24 ;  /* 0x0040301870007388 */ /* 0x0003e20000000c00 */
[----:B------:R-:W-:Y:S02]  /*84a0*/  @P6 LEA R0, R0, UR50, 0x3 ;  /* 0x0000003200006c11 */ /* 0x000fe4000f8e18ff */
[----:B------:R-:W-:Y:S02]  /*84b0*/  @P6 SHF.L.U32 R3, R99, 0x1f, RZ ;  /* 0x0000001f63036819 */ /* 0x000fe400000006ff */
[----:B------:R-:W-:Y:S01]  /*84c0*/  @P6 IADD3 R0, PT, PT, R0, 0xe0, RZ ;  /* 0x000000e000006810 */ /* 0x000fe20007ffe0ff */
[----:B------:R-:W-:Y:S01]  /*84d0*/  @!PT LDS RZ, [RZ] ;  /* 0x00000000fffff984 */ /* 0x000fe20000000800 */
[----:B------:R-:W-:Y:S01]  /*84e0*/  @!PT LDS RZ, [RZ] ;  /* 0x00000000fffff984 */ /* 0x000fe20000000800 */
[----:B------:R-:W-:Y:S01]  /*84f0*/  @!PT LDS RZ, [RZ] ;  /* 0x00000000fffff984 */ /* 0x000fe20000000800 */
[----:B------:R-:W-:Y:S01]  /*8500*/  @!PT LDS RZ, [RZ] ;  /* 0x00000000fffff984 */ /* 0x000fe20000000800 */
[----:B------:R2:W-:Y:S06]  /*8510*/  MEMBAR.ALL.CTA ;  /* 0x0000000000007992 */ /* 0x0005ec0000008000 */
[----:B--2---:R-:W2:Y:S01]  /*8520*/  FENCE.VIEW.ASYNC.S ;  /* 0x00000000000073c6 */ /* 0x004ea20000000000 */
[----:B------:R-:W-:Y:S01]  /*8530*/  @P6 PRMT R0, R113, 0x654, R0 ;  /* 0x0000065471006816 */ /* 0x000fe20000000000 */
[----:B--2---:R-:W-:Y:S06]  /*8540*/  BAR.SYNC.DEFER_BLOCKING 0x1, 0x80 ;  /* 0x0042000000007b1d */ /* 0x004fec0000010000 */
        /* <DEDUP_REMOVED lines=10> */
[----:B--2---:R-:W-:Y:S04]  /*85f0*/  DEPBAR.LE SB0, 0x1 ;  /* 0x000080400000791a */ /* 0x004fe80000000000 */
.L_x_117:
[----:B------:R-:W-:Y:S05]  /*8600*/  BSYNC.RECONVERGENT B0 ;  /* 0x0000000000007941 */ /* 0x000fea0003800200 */
.L_x_116:
[----:B------:R-:W-:Y:S01]  /*8610*/  BAR.SYNC.DEFER_BLOCKING 0x1, 0x80 ;  /* 0x0042000000007b1d */ /* 0x000fe20000010000 */
[----:B------:R-:W-:Y:S04]  /*8620*/  UIADD3 UR56, UPT, UPT, UR40, 0x1, URZ ;  /* 0x0000000128387890 */ /* 0x000fe8000fffe0ff */
[----:B------:R-:W-:Y:S04]  /*8630*/  UISETP.NE.AND UP0, UPT, UR56, 0x4, UPT ;  /* 0x000000043800788c */ /* 0x000fe8000bf05270 */
[----:B------:R-:W-:Y:S01]  /*8640*/  USEL UR56, UR56, URZ, UP0 ;  /* 0x000000ff38387287 */ /* 0x000fe20008000000 */
[----:B------:R2:W-:Y:S01]  /*8650*/  @P6 SYNCS.ARRIVE.TRANS64.RED.A1T0 RZ, [R0+URZ], RZ ;  /* 0x000000ff00ff69a7 */ /* 0x0005e200081004ff */
[----:B------:R-:W-:Y:S01]  /*8660*/  BSSY B1, `(.L_x_118) ;  /* 0x0000017000017945 */ /* 0x000fe20003800000 */
[----:B------:R-:W4:Y:S02]  /*8670*/  @P6 SYNCS.PHASECHK.TRANS64.TRYWAIT P0, [R2+URZ+0xc0], R3 ;  /* 0x0000c003020065a7 */ /* 0x000f2400080011ff */
[----:B----4-:R-:W-:Y:S01]  /*8680*/  @P6 SEL R66, RZ, 0x1, !P0 ;  /* 0x00000001ff426807 */ /* 0x010fe20004000000 */
[----:B--2---:R-:W-:Y:S06]  /*8690*/  @!P6 BRA `(.L_x_119) ;  /* 0x00000000004ce947 */ /* 0x004fec0003800000 */
        /* <DEDUP_REMOVED lines=10> */
[----:B------:R-:W2:Y:S02]  /*8740*/  SYNCS.PHASECHK.TRANS64.TRYWAIT P0, [R2+URZ+0xc0], R5 ;  /* 0x0000c005020075a7 */ /* 0x000ea400080011ff */
[----:B--2---:R-:W-:Y:S05]  /*8750*/  @!P0 BRA `(.L_x_122) ;  /* 0x0000001800bc8947 */ /* 0x004fea0003800000 */
.L_x_121:
[----:B------:R-:W-:Y:S05]  /*8760*/  BSYNC B0 ;  /* 0x0000000000007941 */ /* 0x000fea0003800000 */
.L_x_120:
[----:B------:R-:W-:Y:S11]  /*8770*/  ISETP.NE.AND P0, PT, R67, RZ, PT ;  /* 0x000000ff4300720c */ /* 0x000ff60003f05270 */
[----:B------:R-:W-:Y:S02]  /*8780*/  @!UPT UIADD3 URZ, UPT, UPT, URZ, URZ, URZ ;  /* 0x000000fffffff290 */ /* 0x000fe4000fffe0ff */
[----:B------:R4:W1:Y:S04]  /*8790*/  @P0 LDS.128 R56, [R4] ;  /* 0x0000000004380984 */ /* 0x0008680000000c00 */
[----:B------:R4:W1:Y:S04]  /*87a0*/  @P0 LDS.128 R60, [R3+0x10] ;  /* 0x00001000033c0984 */ /* 0x0008680000000c00 */
[----:B------:R4:W1:Y:S04]  /*87b0*/  @P0 LDS.128 R68, [R0+0x20] ;  /* 0x0000200000440984 */ /* 0x0008680000000c00 */
[----:B------:R4:W1:Y:S02]  /*87c0*/  @P0 LDS.128 R76, [R65+0x30] ;  /* 0x00003000414c0984 */ /* 0x0008640000000c00 */
.L_x_119:
[----:B------:R-:W-:Y:S05]  /*87d0*/  BSYNC B1 ;  /* 0x0000000000017941 */ /* 0x000fea0003800000 */
.L_x_118:
[----:B----4-:R-:W-:Y:S05]  /*87e0*/  VIADD R0, R48, 0x60 ;  /* 0x0000006030007836 */ /* 0x010fea0000000000 */
[----:B------:R-:W-:Y:S04]  /*87f0*/  SHF.R.U32.HI R0, RZ, 0x15, R0 ;  /* 0x00000015ff007819 */ /* 0x000fe80000011600 */
[----:B------:R-:W-:Y:S11]  /*8800*/  LOP3.LUT P0, RZ, R0, 0x3, R103, 0x48, !PT ;  /* 0x0000000300ff7812 */ /* 0x000ff60007804867 */
[----:B------:R-:W-:Y:S02]  /*8810*/  @!UPT UIADD3 URZ, UPT, UPT, URZ, URZ, URZ ;  /* 0x000000fffffff290 */ /* 0x000fe4000fffe0ff */
[----:B------:R-:W-:Y:S05]  /*8820*/  @!P0 BRA `(.L_x_123) ;  /* 0x0000000000408947 */ /* 0x000fea0003800000 */
[----:B------:R-:W4:Y:S01]  /*8830*/  LDCU.64 UR8, c[0x4][0x70] ;  /* 0x01000e00ff0877ac */ /* 0x000f220008000a00 */
[----:B------:R-:W-:Y:S01]  /*8840*/  MOV R3, 0x0 ;  /* 0x0000000000037802 */ /* 0x000fe20000000f00 */
[----:B------:R-:W-:Y:S02]  /*8850*/  HFMA2 R12, -RZ, RZ, 0, 5.9604644775390625e-08 ;  /* 0x00000001ff0c7431 */ /* 0x000fe400000001ff */
[----:B-1----:R-:W-:Y:S02]  /*8860*/  IMAD.MOV.U32 R8, RZ, RZ, 0x192 ;  /* 0x00000192ff087424 */ /* 0x002fe400078e00ff */
[----:B------:R-:W-:Y:S01]  /*8870*/  IMAD.MOV.U32 R13, RZ, RZ, RZ ;  /* 0x000000ffff0d7224 */ /* 0x000fe200078e00ff */
[----:B------:R-:W1:Y:S01]  /*8880*/  LDCU.64 UR6, c[0x4][0x78] ;  /* 0x01000f00ff0677ac */ /* 0x000e620008000a00 */
[----:B--2---:R-:W2:Y:S01]  /*8890*/  LDC.64 R2, c[0x4][R3] ;  /* 0x0100000003027b82 */ /* 0x004ea20000000a00 */
[----:B------:R-:W5:Y:S01]  /*88a0*/  LDCU.64 UR4, c[0x4][0x10] ;  /* 0x01000200ff0477ac */ /* 0x000f620008000a00 */
[----:B----4-:R-:W-:Y:S01]  /*88b0*/  MOV R5, UR9 ;  /* 0x0000000900057c02 */ /* 0x010fe20008000f00 */
[----:B------:R-:W-:Y:S01]  /*88c0*/  IMAD.U32 R4, RZ, RZ, UR8 ;  /* 0x00000008ff047e24 */ /* 0x000fe2000f8e00ff */
[----:B-1----:R-:W-:Y:S01]  /*88d0*/  MOV R7, UR7 ;  /* 0x0000000700077c02 */ /* 0x002fe20008000f00 */
[----:B------:R-:W-:Y:S01]  /*88e0*/  IMAD.U32 R6, RZ, RZ, UR6 ;  /* 0x00000006ff067e24 */ /* 0x000fe2000f8e00ff */
[----:B-----5:R-:W-:Y:S01]  /*88f0*/  MOV R11, UR5 ;  /* 0x00000005000b7c02 */ /* 0x020fe20008000f00 */
[----:B------:R-:W-:Y:S02]  /*8900*/  IMAD.U32 R10, RZ, RZ, UR4 ;  /* 0x00000004ff0a7e24 */ /* 0x000fe4000f8e00ff */
[----:B------:R-:W-:Y:S07]  /*8910*/  LEPC R20, `(.L_x_123) ;  /* 0x000000001014794e */ /* 0x000fee0000000000 */
[----:B--23--:R-:W-:Y:S05]  /*8920*/  CALL.ABS.NOINC R2 ;  /* 0x0000000002007343 */ /* 0x00cfea0003c00000 */
.L_x_123:
[----:B------:R-:W-:Y:S01]  /*8930*/  ISETP.NE.AND P0, PT, R102, RZ, PT ;  /* 0x000000ff6600720c */ /* 0x000fe20003f05270 */
[----:B------:R-:W-:Y:S05]  /*8940*/  WARPSYNC.ALL ;  /* 0x0000000000007948 */ /* 0x000fea0003800000 */
[----:B------:R-:W-:Y:S01]  /*8950*/  R2UR UR4, R48 ;  /* 0x00000000300472ca */ /* 0x000fe200000e0000 */
[----:B------:R-:W-:Y:S01]  /*8960*/  BSSY.RECONVERGENT B0, `(.L_x_124) ;  /* 0x000008d000007945 */ /* 0x000fe20003800200 */
[----:B------:R-:W-:Y:S02]  /*8970*/  R2UR UR5, R64 ;  /* 0x00000000400572ca */ /* 0x000fe400000e0000 */
[C---:B-1----:R-:W-:Y:S02]  /*8980*/  SHF.L.U32 R0, R56.reuse, 0x10, RZ ;  /* 0x0000001038007819 */ /* 0x042fe400000006ff */
[----:B--2---:R-:W-:Y:S02]  /*8990*/  LOP3.LUT R2, R56, 0xffff0000, RZ, 0xc0, !PT ;  /* 0xffff000038027812 */ /* 0x004fe400078ec0ff */
[C---:B------:R-:W-:Y:S02]  /*89a0*/  SHF.L.U32 R3, R57.reuse, 0x10, RZ ;  /* 0x0000001039037819 */ /* 0x040fe400000006ff */
[----:B------:R-:W-:Y:S02]  /*89b0*/  LOP3.LUT R48, R57, 0xffff0000, RZ, 0xc0, !PT ;  /* 0xffff000039307812 */ /* 0x000fe400078ec0ff */
[C---:B------:R-:W-:Y:S01]  /*89c0*/  SHF.L.U32 R50, R58.reuse, 0x10, RZ ;  /* 0x000000103a327819 */ /* 0x040fe200000006ff */
[----:B------:R-:W1:Y:S01]  /*89d0*/  LDTM.x32 R4, tmem[UR4+0x60] ;  /* 0x00006004000479ee */ /* 0x000e6200082c0000 */
[----:B------:R-:W-:Y:S01]  /*89e0*/  LOP3.LUT R51, R58, 0xffff0000, RZ, 0xc0, !PT ;  /* 0xffff00003a337812 */ /* 0x000fe200078ec0ff */
[----:B------:R-:W-:Y:S01]  /*89f0*/  NOP ;  /* 0x0000000000007918 */ /* 0x000fe20000000000 */
[C---:B------:R-:W-:Y:S01]  /*8a00*/  SHF.L.U32 R52, R59.reuse, 0x10, RZ ;  /* 0x000000103b347819 */ /* 0x040fe200000006ff */
[----:B------:R-:W-:Y:S01]  /*8a10*/  UIADD3 UR5, UPT, UPT, UR5, 0x130, URZ ;  /* 0x0000013005057890 */ /* 0x000fe2000fffe0ff */
[----:B------:R-:W-:Y:S02]  /*8a20*/  LOP3.LUT R53, R59, 0xffff0000, RZ, 0xc0, !PT ;  /* 0xffff00003b357812 */ /* 0x000fe400078ec0ff */
[C---:B------:R-:W-:Y:S01]  /*8a30*/  SHF.L.U32 R54, R60.reuse, 0x10, RZ ;  /* 0x000000103c367819 */ /* 0x040fe200000006ff */
[----:B------:R-:W-:Y:S01]  /*8a40*/  UPRMT UR5, UR45, 0x654, UR5 ;  /* 0x000006542d057896 */ /* 0x000fe20008000005 */
[----:B------:R-:W-:Y:S02]  /*8a50*/  LOP3.LUT R55, R60, 0xffff0000, RZ, 0xc0, !PT ;  /* 0xffff00003c377812 */ /* 0x000fe400078ec0ff */
[C---:B------:R-:W-:Y:S02]  /*8a60*/  SHF.L.U32 R56, R61.reuse, 0x10, RZ ;  /* 0x000000103d387819 */ /* 0x040fe400000006ff */
[----:B------:R-:W-:Y:S02]  /*8a70*/  LOP3.LUT R57, R61, 0xffff0000, RZ, 0xc0, !PT ;  /* 0xffff00003d397812 */ /* 0x000fe400078ec0ff */
[C---:B------:R-:W-:Y:S02]  /*8a80*/  SHF.L.U32 R58, R62.reuse, 0x10, RZ ;  /* 0x000000103e3a7819 */ /* 0x040fe400000006ff */
[----:B------:R-:W-:Y:S01]  /*8a90*/  LOP3.LUT R59, R62, 0xffff0000, RZ, 0xc0, !PT ;  /* 0xffff00003e3b7812 */ /* 0x000fe200078ec0ff */
[----:B-1----:R-:W-:Y:S01]  /*8aa0*/  SYNCS.ARRIVE.TRANS64.RED.A1T0 RZ, [UR5], RZ ;  /* 0x000000ffffff79a7 */ /* 0x002fe20008100405 */
[C---:B------:R-:W-:Y:S02]  /*8ab0*/  SHF.L.U32 R60, R63.reuse, 0x10, RZ ;  /* 0x000000103f3c7819 */ /* 0x040fe400000006ff */
[----:B------:R-:W-:Y:S02]  /*8ac0*/  LOP3.LUT R61, R63, 0xffff0000, RZ, 0xc0, !PT ;  /* 0xffff00003f3d7812 */ /* 0x000fe400078ec0ff */
[C---:B------:R-:W-:Y:S01]  /*8ad0*/  SHF.L.U32 R62, R68.reuse, 0x10, RZ ;  /* 0x00000010443e7819 */ /* 0x040fe200000006ff */
[C---:B------:R-:W-:Y:S01]  /*8ae0*/  FMUL R4, R47.reuse, R4 ;  /* 0x000000042f047220 */ /* 0x040fe20000400000 */
[C---:B------:R-:W-:Y:S01]  /*8af0*/  FMUL R5, R47.reuse, R5 ;  /* 0x000000052f057220 */ /* 0x040fe20000400000 */
[----:B------:R-:W-:Y:S01]  /*8b00*/  FMUL R6, R47, R6 ;  /* 0x000000062f067220 */ /* 0x000fe20000400000 */
[----:B------:R-:W-:Y:S01]  /*8b10*/  LOP3.LUT R63, R68, 0xffff0000, RZ, 0xc0, !PT ;  /* 0xffff0000443f7812 */ /* 0x000fe200078ec0ff */
[C---:B------:R-:W-:Y:S01]  /*8b20*/  FFMA R4, R49.reuse, R0, R4 ;  /* 0x0000000031047223 */ /* 0x040fe20000000004 */
[----:B------:R-:W-:Y:S01]  /*8b30*/  FFMA R5, R49, R2, R5 ;  /* 0x0000000231057223 */ /* 0x000fe20000000005 */
[----:B------:R-:W-:Y:S01]  /*8b40*/  SHF.L.U32 R64, R69, 0x10, RZ ;  /* 0x0000001045407819 */ /* 0x000fe200000006ff */
[----:B------:R-:W-:Y:S01]  /*8b50*/  FFMA R6, R49, R3, R6 ;  /* 0x0000000331067223 */ /* 0x000fe20000000006 */
[----:B------:R-:W-:Y:S01]  /*8b60*/  FMUL R7, R47, R7 ;  /* 0x000000072f077220 */ /* 0x000fe20000400000 */
[----:B------:R-:W-:Y:S01]  /*8b70*/  LOP3.LUT R65, R69, 0xffff0000, RZ, 0xc0, !PT ;  /* 0xffff000045417812 */ /* 0x000fe200078ec0ff */
[----:B------:R-:W-:Y:S01]  /*8b80*/  FMUL R8, R47, R8 ;  /* 0x000000082f087220 */ /* 0x000fe20000400000 */
[----:B------:R-:W-:Y:S01]  /*8b90*/  F2FP.BF16.F32.PACK_AB R4, R5, R4 ;  /* 0x000000040504723e */ /* 0x000fe200000010ff */
[----:B------:R-:W-:Y:S01]  /*8ba0*/  FFMA R7, R49, R48, R7 ;  /* 0x0000003031077223 */ /* 0x000fe20000000007 */
[----:B------:R-:W-:Y:S01]  /*8bb0*/  FMUL R9, R47, R9 ;  /* 0x000000092f097220 */ /* 0x000fe20000400000 */
[----:B------:R-:W-:Y:S01]  /*8bc0*/  FFMA R8, R49, R50, R8 ;  /* 0x0000003231087223 */ /* 0x000fe20000000008 */
[C---:B------:R-:W-:Y:S01]  /*8bd0*/  SHF.L.U32 R66, R70.reuse, 0x10, RZ ;  /* 0x0000001046427819 */ /* 0x040fe200000006ff */
[----:B------:R-:W-:Y:S01]  /*8be0*/  FMUL R0, R47, R10 ;  /* 0x0000000a2f007220 */ /* 0x000fe20000400000 */
[----:B------:R-:W-:Y:S01]  /*8bf0*/  F2FP.BF16.F32.PACK_AB R5, R7, R6 ;  /* 0x000000060705723e */ /* 0x000fe200000010ff */
[----:B------:R-:W-:Y:S01]  /*8c00*/  FFMA R9, R49, R51, R9 ;  /* 0x0000003331097223 */ /* 0x000fe20000000009 */
[----:B------:R-:W-:Y:S01]  /*8c10*/  FMUL R2, R47, R11 ;  /* 0x0000000b2f027220 */ /* 0x000fe20000400000 */
[----:B------:R-:W-:Y:S01]  /*8c20*/  FFMA R0, R49, R52, R0 ;  /* 0x0000003431007223 */ /* 0x000fe20000000000 */
[----:B------:R-:W-:Y:S01]  /*8c30*/  LOP3.LUT R67, R70, 0xffff0000, RZ, 0xc0, !PT ;  /* 0xffff000046437812 */ /* 0x000fe200078ec0ff */
[----:B------:R-:W-:Y:S01]  /*8c40*/  FMUL R3, R47, R12 ;  /* 0x0000000c2f037220 */ /* 0x000fe20000400000 */
[----:B------:R-:W-:Y:S01]  /*8c50*/  F2FP.BF16.F32.PACK_AB R6, R9, R8 ;  /* 0x000000080906723e */ /* 0x000fe200000010ff */
[----:B------:R-:W-:Y:S01]  /*8c60*/  FFMA R2, R49, R53, R2 ;  /* 0x0000003531027223 */ /* 0x000fe20000000002 */
[----:B------:R-:W-:Y:S01]  /*8c70*/  FMUL R10, R47, R13 ;  /* 0x0000000d2f0a7220 */ /* 0x000fe20000400000 */
[----:B------:R-:W-:Y:S01]  /*8c80*/  FFMA R3, R49, R54, R3 ;  /* 0x0000003631037223 */ /* 0x000fe20000000003 */
[----:B------:R-:W-:Y:S01]  /*8c90*/  SHF.L.U32 R68, R71, 0x10, RZ ;  /* 0x0000001047447819 */ /* 0x000fe200000006ff */
[----:B------:R-:W-:Y:S01]  /*8ca0*/  FMUL R11, R47, R14 ;  /* 0x0000000e2f0b7220 */ /* 0x000fe20000400000 */
[----:B------:R-:W-:Y:S01]  /*8cb0*/  F2FP.BF16.F32.PACK_AB R7, R2, R0 ;  /* 0x000000000207723e */ /* 0x000fe200000010ff */
[----:B------:R-:W-:Y:S01]  /*8cc0*/  FFMA R10, R49, R55, R10 ;  /* 0x00000037310a7223 */ /* 0x000fe2000000000a */
[C---:B------:R-:W-:Y:S01]  /*8cd0*/  FMUL R15, R47.reuse, R15 ;  /* 0x0000000f2f0f7220 */ /* 0x040fe20000400000 */
[C---:B------:R-:W-:Y:S01]  /*8ce0*/  FMUL R12, R47.reuse, R16 ;  /* 0x000000102f0c7220 */ /* 0x040fe20000400000 */
[----:B------:R-:W-:Y:S01]  /*8cf0*/  FMUL R13, R47, R17 ;  /* 0x000000112f0d7220 */ /* 0x000fe20000400000 */
[----:B------:R1:W-:Y:S01]  /*8d00*/  STS.128 [R100+0x6000], R4 ;  /* 0x0060000464007388 */ /* 0x0003e20000000c00 */
[----:B------:R-:W-:Y:S01]  /*8d10*/  LOP3.LUT R69, R71, 0xffff0000, RZ, 0xc0, !PT ;  /* 0xffff000047457812 */ /* 0x000fe200078ec0ff */
[C---:B------:R-:W-:Y:S01]  /*8d20*/  FFMA R11, R49.reuse, R56, R11 ;  /* 0x00000038310b7223 */ /* 0x040fe2000000000b */
[----:B------:R-:W-:Y:S01]  /*8d30*/  SHF.L.U32 R70, R76, 0x10, RZ ;  /* 0x000000104c467819 */ /* 0x000fe200000006ff */
[C---:B------:R-:W-:Y:S01]  /*8d40*/  FFMA R15, R49.reuse, R57, R15 ;  /* 0x00000039310f7223 */ /* 0x040fe2000000000f */
[----:B------:R-:W-:Y:S01]  /*8d50*/  F2FP.BF16.F32.PACK_AB R8, R10, R3 ;  /* 0x000000030a08723e */ /* 0x000fe200000010ff */
[C---:B------:R-:W-:Y:S01]  /*8d60*/  FFMA R12, R49.reuse, R58, R12 ;  /* 0x0000003a310c7223 */ /* 0x040fe2000000000c */
[----:B------:R-:W-:Y:S01]  /*8d70*/  FFMA R13, R49, R59, R13 ;  /* 0x0000003b310d7223 */ /* 0x000fe2000000000d */
[C---:B------:R-:W-:Y:S01]  /*8d80*/  FMUL R14, R47.reuse, R18 ;  /* 0x000000122f0e7220 */ /* 0x040fe20000400000 */
[C---:B------:R-:W-:Y:S01]  /*8d90*/  FMUL R19, R47.reuse, R19 ;  /* 0x000000132f137220 */ /* 0x040fe20000400000 */
[C---:B------:R-:W-:Y:S01]  /*8da0*/  FMUL R16, R47.reuse, R20 ;  /* 0x000000142f107220 */ /* 0x040fe20000400000 */
[----:B------:R-:W-:Y:S01]  /*8db0*/  FMUL R17, R47, R21 ;  /* 0x000000152f117220 */ /* 0x000fe20000400000 */
[----:B------:R-:W-:Y:S01]  /*8dc0*/  FFMA R14, R49, R60, R14 ;  /* 0x0000003c310e7223 */ /* 0x000fe2000000000e */
        /* <DEDUP_REMOVED lines=9> */
[----:B------:R-:W-:Y:S01]  /*8e60*/  F2FP.BF16.F32.PACK_AB R9, R15, R11 ;  /* 0x0000000b0f09723e */ /* 0x000fe200000010ff */
[----:B------:R-:W-:Y:S01]  /*8e70*/  FFMA R23, R49, R65, R23 ;  /* 0x0000004131177223 */ /* 0x000fe20000000017 */
[----:B------:R-:W-:Y:S01]  /*8e80*/  FMUL R27, R47, R27 ;  /* 0x0000001b2f1b7220 */ /* 0x000fe20000400000 */
[----:B------:R-:W-:Y:S01]  /*8e90*/  F2FP.BF16.F32.PACK_AB R10, R13, R12 ;  /* 0x0000000c0d0a723e */ /* 0x000fe200000010ff */
[----:B------:R-:W-:Y:S01]  /*8ea0*/  FFMA R20, R49, R66, R20 ;  /* 0x0000004231147223 */ /* 0x000fe20000000014 */
[----:B------:R-:W-:Y:S01]  /*8eb0*/  F2FP.BF16.F32.PACK_AB R11, R19, R14 ;  /* 0x0000000e130b723e */ /* 0x000fe200000010ff */
[----:B------:R-:W-:Y:S01]  /*8ec0*/  FMUL R24, R47, R28 ;  /* 0x0000001c2f187220 */ /* 0x000fe20000400000 */
[----:B------:R-:W-:Y:S01]  /*8ed0*/  LOP3.LUT R71, R76, 0xffff0000, RZ, 0xc0, !PT ;  /* 0xffff00004c477812 */ /* 0x000fe200078ec0ff */
[----:B------:R-:W-:Y:S01]  /*8ee0*/  FFMA R21, R49, R67, R21 ;  /* 0x0000004331157223 */ /* 0x000fe20000000015 */
[----:B------:R-:W-:Y:S01]  /*8ef0*/  SHF.L.U32 R72, R77, 0x10, RZ ;  /* 0x000000104d487819 */ /* 0x000fe200000006ff */
[----:B------:R1:W-:Y:S01]  /*8f00*/  STS.128 [R105+0x6010], R8 ;  /* 0x0060100869007388 */ /* 0x0003e20000000c00 */
[----:B------:R-:W-:Y:S01]  /*8f10*/  FMUL R25, R47, R29 ;  /* 0x0000001d2f197220 */ /* 0x000fe20000400000 */
[----:B------:R-:W-:Y:S01]  /*8f20*/  FFMA R22, R49, R68, R22 ;  /* 0x0000004431167223 */ /* 0x000fe20000000016 */
[----:B------:R-:W-:Y:S01]  /*8f30*/  LOP3.LUT R73, R77, 0xffff0000, RZ, 0xc0, !PT ;  /* 0xffff00004d497812 */ /* 0x000fe200078ec0ff */
[----:B------:R-:W-:Y:S01]  /*8f40*/  FMUL R26, R47, R30 ;  /* 0x0000001e2f1a7220 */ /* 0x000fe20000400000 */
[----:B------:R-:W-:Y:S01]  /*8f50*/  FFMA R27, R49, R69, R27 ;  /* 0x00000045311b7223 */ /* 0x000fe2000000001b */
[C---:B------:R-:W-:Y:S01]  /*8f60*/  SHF.L.U32 R74, R78.reuse, 0x10, RZ ;  /* 0x000000104e4a7819 */ /* 0x040fe200000006ff */
[----:B------:R-:W-:Y:S01]  /*8f70*/  FMUL R31, R47, R31 ;  /* 0x0000001f2f1f7220 */ /* 0x000fe20000400000 */
[----:B------:R-:W-:Y:S01]  /*8f80*/  FFMA R24, R49, R70, R24 ;  /* 0x0000004631187223 */ /* 0x000fe20000000018 */
[----:B------:R-:W-:Y:S01]  /*8f90*/  LOP3.LUT R75, R78, 0xffff0000, RZ, 0xc0, !PT ;  /* 0xffff00004e4b7812 */ /* 0x000fe200078ec0ff */
[----:B------:R-:W-:Y:S01]  /*8fa0*/  FMUL R28, R47, R32 ;  /* 0x000000202f1c7220 */ /* 0x000fe20000400000 */
[----:B------:R-:W-:Y:S01]  /*8fb0*/  FFMA R25, R49, R71, R25 ;  /* 0x0000004731197223 */ /* 0x000fe20000000019 */
[----:B------:R-:W-:Y:S01]  /*8fc0*/  SHF.L.U32 R76, R79, 0x10, RZ ;  /* 0x000000104f4c7819 */ /* 0x000fe200000006ff */
[----:B------:R-:W-:Y:S01]  /*8fd0*/  FMUL R29, R47, R33 ;  /* 0x000000212f1d7220 */ /* 0x000fe20000400000 */
[----:B------:R-:W-:Y:S01]  /*8fe0*/  F2FP.BF16.F32.PACK_AB R16, R17, R16 ;  /* 0x000000101110723e */ /* 0x000fe200000010ff */
[----:B------:R-:W-:Y:S01]  /*8ff0*/  FFMA R26, R49, R72, R26 ;  /* 0x00000048311a7223 */ /* 0x000fe2000000001a */
[----:B------:R-:W-:Y:S01]  /*9000*/  LOP3.LUT R77, R79, 0xffff0000, RZ, 0xc0, !PT ;  /* 0xffff00004f4d7812 */ /* 0x000fe200078ec0ff */
        /* <DEDUP_REMOVED lines=34> */
.L_x_125:
[----:B------:R-:W-:Y:S05]  /*9230*/  BSYNC.RECONVERGENT B0 ;  /* 0x0000000000007941 */ /* 0x000fea0003800200 */
.L_x_124:
[----:B------:R-:W-:Y:S01]  /*9240*/  BAR.SYNC.DEFER_BLOCKING 0x1, 0x80 ;  /* 0x0042000000007b1d */ /* 0x000fe20000010000 */
[----:B------:R-:W-:Y:S01]  /*9250*/  UISETP.NE.AND UP0, UPT, UR52, -0x4, UPT ;  /* 0xfffffffc3400788c */ /* 0x000fe2000bf05270 */
[----:B------:R-:W-:Y:S08]  /*9260*/  IADD3 R45, PT, PT, R45, 0x1, RZ ;  /* 0x000000012d2d7810 */ /* 0x000ff00007ffe0ff */
[----:B------:R-:W-:Y:S05]  /*9270*/  BRA.U !UP0, `(.L_x_126) ;  /* 0x0000000108247547 */ /* 0x000fea000b800000 */
[----:B------:R-:W-:Y:S01]  /*9280*/  ISETP.NE.AND P0, PT, R111, RZ, PT ;  /* 0x000000ff6f00720c */ /* 0x000fe20003f05270 */
[----:B------:R-:W-:Y:S01]  /*9290*/  IMAD.U32 R0, RZ, RZ, UR56 ;  /* 0x00000038ff007e24 */ /* 0x000fe2000f8e00ff */
[----:B------:R-:W-:Y:S04]  /*92a0*/  UIADD3 UR56, UPT, UPT, UR56, 0x1, URZ ;  /* 0x0000000138387890 */ /* 0x000fe8000fffe0ff */
[----:B------:R-:W-:Y:S04]  /*92b0*/  UISETP.NE.AND UP0, UPT, UR56, 0x4, UPT ;  /* 0x000000043800788c */ /* 0x000fe8000bf05270 */
[----:B------:R-:W-:Y:S03]  /*92c0*/  USEL UR56, UR56, URZ, UP0 ;  /* 0x000000ff38387287 */ /* 0x000fe60008000000 */
[----:B------:R-:W-:Y:S05]  /*92d0*/  @P0 LEA R0, R0, UR50, 0x3 ;  /* 0x0000003200000c11 */ /* 0x000fea000f8e18ff */
[----:B------:R-:W-:Y:S05]  /*92e0*/  @P0 VIADD R0, R0, 0xe0 ;  /* 0x000000e000000836 */ /* 0x000fea0000000000 */
[----:B------:R-:W-:Y:S04]  /*92f0*/  @P0 PRMT R0, R113, 0x654, R0 ;  /* 0x0000065471000816 */ /* 0x000fe80000000000 */
[----:B------:R2:W-:Y:S03]  /*9300*/  @P0 SYNCS.ARRIVE.TRANS64.RED.A1T0 RZ, [R0+URZ], RZ ;  /* 0x000000ff00ff09a7 */ /* 0x0005e600081004ff */
.L_x_126:
[----:B------:R-:W-:Y:S01]  /*9310*/  ISETP.NE.AND P1, PT, R106, RZ, PT ;  /* 0x000000ff6a00720c */ /* 0x000fe20003f25270 */
[----:B------:R-:W-:Y:S01]  /*9320*/  UIADD3 UR52, UPT, UPT, UR52, 0x4, URZ ;  /* 0x0000000434347890 */ /* 0x000fe2000fffe0ff */
[----:B------:R-:W-:Y:S01]  /*9330*/  ISETP.NE.AND P0, PT, R45, 0x2, PT ;  /* 0x000000022d00780c */ /* 0x000fe20003f05270 */
[----:B------:R-:W-:Y:S01]  /*9340*/  UMOV UR57, UR51 ;  /* 0x0000003300397c82 */ /* 0x000fe20008000000 */
[----:B------:R-:W-:Y:S01]  /*9350*/  LOP3.LUT R97, R97, 0x1, RZ, 0x3c, !PT ;  /* 0x0000000161617812 */ /* 0x000fe200078e3cff */
[----:B------:R-:W-:Y:S01]  /*9360*/  IMAD.IADD R14, R43, 0x1, R90 ;  /* 0x000000012b0e7824 */ /* 0x000fe200078e025a */
[----:B--2---:R-:W-:Y:S01]  /*9370*/  SEL R0, RZ, 0x1, P0 ;  /* 0x00000001ff007807 */ /* 0x004fe20000000000 */
[----:B-1----:R-:W-:Y:S01]  /*9380*/  IMAD.IADD R17, R44, 0x1, R91 ;  /* 0x000000012c117824 */ /* 0x002fe200078e025b */
[----:B------:R-:W-:Y:S02]  /*9390*/  SEL R45, R45, RZ, P0 ;  /* 0x000000ff2d2d7207 */ /* 0x000fe40000000000 */
[----:B------:R-:W-:Y:S03]  /*93a0*/  LOP3.LUT R98, R98, R0, RZ, 0x3c, !PT ;  /* 0x0000000062627212 */ /* 0x000fe600078e3cff */
[----:B------:R-:W-:Y:S05]  /*93b0*/  @P1 BRA `(.L_x_127) ;  /* 0xffffffc000241947 */ /* 0x000fea000383ffff */
[----:B------:R-:W-:-:S09]  /*93c0*/  UISETP.NE.AND UP0, UPT, UR53, URZ, UPT ;  /* 0x000000ff3500728c */ /* 0x000fd2000bf05270 */
[----:B------:R-:W-:Y:S05]  /*93d0*/  BRA.U !UP0, `(.L_x_128) ;  /* 0x0000000108487547 */ /* 0x000fea000b800000 */
[----:B------:R-:W1:Y:S02]  /*93e0*/  LDCU.64 UR4, c[0x0][0x890] ;  /* 0x00011200ff0477ac */ /* 0x000e640008000a00 */
[----:B-1----:R-:W-:-:S04]  /*93f0*/  UISETP.NE.U32.AND UP0, UPT, UR4, URZ, UPT ;  /* 0x000000ff0400728c */ /* 0x002fc8000bf05070 */
[----:B------:R-:W-:-:S09]  /*9400*/  UISETP.NE.AND.EX UP0, UPT, UR5, URZ, UPT, UP0 ;  /* 0x000000ff0500728c */ /* 0x000fd2000bf05300 */
[----:B------:R-:W-:Y:S05]  /*9410*/  BRA.U UP0, `(.L_x_129) ;  /* 0x00000001000c7547 */ /* 0x000fea000b800000 */
[----:B------:R-:W-:-:S13]  /*9420*/  FSETP.NEU.AND P0, PT, R49, RZ, PT ;  /* 0x000000ff3100720b */ /* 0x000fda0003f0d000 */
[----:B------:R-:W-:Y:S05]  /*9430*/  @!P0 EXIT ;  /* 0x000000000000894d */ /* 0x000fea0003800000 */
[----:B------:R-:W-:Y:S05]  /*9440*/  BRA `(.L_x_128) ;  /* 0x00000000002c7947 */ /* 0x000fea0003800000 */
.L_x_129:
[----:B------:R-:W-:Y:S01]  /*9450*/  ISETP.NE.AND P0, PT, R110, RZ, PT ;  /* 0x000000ff6e00720c */ /* 0x000fe20003f05270 */
[----:B------:R-:W-:-:S12]  /*9460*/  BSSY.RECONVERGENT B0, `(.L_x_128) ;  /* 0x0000009000007945 */ /* 0x000fd80003800200 */
[----:B------:R-:W-:Y:S05]  /*9470*/  @P0 BRA `(.L_x_130) ;  /* 0x0000000000140947 */ /* 0x000fea0003800000 */
[----:B------:R-:W1:Y:S02]  /*9480*/  LDCU.64 UR4, c[0x0][0x888] ;  /* 0x00011100ff0477ac */ /* 0x000e640008000a00 */
[----:B-1----:R-:W-:-:S04]  /*9490*/  ISETP.NE.U32.AND P0, PT, RZ, UR4, PT ;  /* 0x00000004ff007c0c */ /* 0x002fc8000bf05070 */
[----:B------:R-:W-:-:S13]  /*94a0*/  ISETP.NE.AND.EX P0, PT, RZ, UR5, PT, P0 ;  /* 0x00000005ff007c0c */ /* 0x000fda000bf05300 */
[----:B------:R-:W-:Y:S05]  /*94b0*/  @!P0 EXIT ;  /* 0x000000000000894d */ /* 0x000fea0003800000 */
[----:B------:R-:W-:Y:S05]  /*94c0*/  BRA `(.L_x_131) ;  /* 0x0000000000087947 */ /* 0x000fea0003800000 */
.L_x_130:
[----:B------:R-:W-:-:S13]  /*94d0*/  FSETP.NEU.AND P0, PT, R49, RZ, PT ;  /* 0x000000ff3100720b */ /* 0x000fda0003f0d000 */
[----:B------:R-:W-:Y:S05]  /*94e0*/  @!P0 EXIT ;  /* 0x000000000000894d */ /* 0x000fea0003800000 */
.L_x_131:
[----:B------:R-:W-:Y:S05]  /*94f0*/  BSYNC.RECONVERGENT B0 ;  /* 0x0000000000007941 */ /* 0x000fea0003800200 */
.L_x_128:
[----:B------:R-:W-:Y:S01]  /*9500*/  ULEA UR4, UR56, UR50, 0x3 ;  /* 0x0000003238047291 */ /* 0x000fe2000f8e18ff */
[----:B------:R-:W-:-:S04]  /*9510*/  DEPBAR.LE SB0, 0x0 ;  /* 0x000080000000791a */ /* 0x000fc80000000000 */
[----:B------:R-:W-:-:S04]  /*9520*/  UIADD3 UR4, UPT, UPT, UR4, 0xe0, URZ ;  /* 0x000000e004047890 */ /* 0x000fc8000fffe0ff */
[----:B------:R-:W-:-:S09]  /*9530*/  UPRMT UR4, UR45, 0x654, UR4 ;  /* 0x000006542d047896 */ /* 0x000fd20008000004 */
[----:B------:R-:W-:Y:S01]  /*9540*/  SYNCS.ARRIVE.TRANS64.RED.A1T0 RZ, [UR4], RZ ;  /* 0x000000ffffff79a7 */ /* 0x000fe20008100404 */
[----:B------:R-:W-:Y:S05]  /*9550*/  EXIT ;  /* 0x000000000000794d */ /* 0x000fea0003800000 */
.L_x_20:
[----:B------:R-:W-:Y:S07]  /*9560*/  MOV R2, UR17 ;  /* 0x0000001100027c02 */ /* 0x000fee0008000f00 */
.L_x_132:
[----:B-1----:R1:W2:Y:S02]  /*9570*/  SYNCS.PHASECHK.TRANS64.TRYWAIT P1, [R2+URZ+0x60], R4 ;  /* 0x00006004020075a7 */ /* 0x0022a400080211ff */
[----:B--2---:R-:W-:Y:S05]  /*9580*/  @!P1 NANOSLEEP.SYNCS 0x989680 ;  /* 0x009896800000995d */ /* 0x004fea0003900000 */
[----:B------:R-:W2:Y:S02]  /*9590*/  @!P1 SYNCS.PHASECHK.TRANS64 P1, [R2+URZ+0x60], R4 ;  /* 0x00006004020095a7 */ /* 0x000ea400080210ff */
[----:B--2---:R-:W-:Y:S05]  /*95a0*/  @!P1 BRA `(.L_x_132) ;  /* 0xfffffffc00f09947 */ /* 0x004fea000383ffff */
[----:B------:R-:W-:Y:S05]  /*95b0*/  BRA `(.L_x_19) ;  /* 0xffffff8000c87947 */ /* 0x000fea000383ffff */
.L_x_26:
[----:B------:R-:W-:Y:S07]  /*95c0*/  MOV R2, UR25 ;  /* 0x0000001900027c02 */ /* 0x000fee0008000f00 */
.L_x_133:
[----:B-1----:R1:W2:Y:S02]  /*95d0*/  SYNCS.PHASECHK.TRANS64.TRYWAIT P0, [R2+URZ+0x60], R4 ;  /* 0x00006004020075a7 */ /* 0x0022a400080011ff */
[----:B--2---:R-:W-:Y:S05]  /*95e0*/  @!P0 NANOSLEEP.SYNCS 0x989680 ;  /* 0x009896800000895d */ /* 0x004fea0003900000 */
[----:B------:R-:W2:Y:S02]  /*95f0*/  @!P0 SYNCS.PHASECHK.TRANS64 P0, [R2+URZ+0x60], R4 ;  /* 0x00006004020085a7 */ /* 0x000ea400080010ff */
[----:B--2---:R-:W-:Y:S05]  /*9600*/  @!P0 BRA `(.L_x_133) ;  /* 0xfffffffc00f08947 */ /* 0x004fea000383ffff */
[----:B------:R-:W-:Y:S05]  /*9610*/  BRA `(.L_x_25) ;  /* 0xffffff8800487947 */ /* 0x000fea000383ffff */
.L_x_30:
[----:B-1----:R-:W-:-:S07]  /*9620*/  MOV R2, UR22 ;  /* 0x0000001600027c02 */ /* 0x002fce0008000f00 */
.L_x_134:
[----:B-1----:R1:W2:Y:S02]  /*9630*/  SYNCS.PHASECHK.TRANS64.TRYWAIT P0, [R2+URZ+0x110], R3 ;  /* 0x00011003020075a7 */ /* 0x0022a400080011ff */
[----:B--2---:R-:W-:Y:S05]  /*9640*/  @!P0 NANOSLEEP.SYNCS 0x989680 ;  /* 0x009896800000895d */ /* 0x004fea0003900000 */
[----:B------:R-:W2:Y:S02]  /*9650*/  @!P0 SYNCS.PHASECHK.TRANS64 P0, [R2+URZ+0x110], R3 ;  /* 0x00011003020085a7 */ /* 0x000ea400080010ff */
[----:B--2---:R-:W-:Y:S05]  /*9660*/  @!P0 BRA `(.L_x_134) ;  /* 0xfffffffc00f08947 */ /* 0x004fea000383ffff */
[----:B------:R-:W-:Y:S05]  /*9670*/  BRA `(.L_x_135) ;  /* 0xffffff8c00207947 */ /* 0x000fea000383ffff */
.L_x_34:
[----:B------:R-:W-:-:S07]  /*9680*/  MOV R0, UR4 ;  /* 0x0000000400007c02 */ /* 0x000fce0008000f00 */
.L_x_136:
[----:B-1----:R1:W2:Y:S02]  /*9690*/  SYNCS.PHASECHK.TRANS64.TRYWAIT P0, [R0+URZ], R2 ;  /* 0x00000002000075a7 */ /* 0x0022a400080011ff */
[----:B--2---:R-:W-:Y:S05]  /*96a0*/  @!P0 NANOSLEEP.SYNCS 0x989680 ;  /* 0x009896800000895d */ /* 0x004fea0003900000 */
[----:B------:R-:W2:Y:S02]  /*96b0*/  @!P0 SYNCS.PHASECHK.TRANS64 P0, [R0+URZ], R2 ;  /* 0x00000002000085a7 */ /* 0x000ea400080010ff */
[----:B--2---:R-:W-:Y:S05]  /*96c0*/  @!P0 BRA `(.L_x_136) ;  /* 0xfffffffc00f08947 */ /* 0x004fea000383ffff */
[----:B------:R-:W-:Y:S05]  /*96d0*/  BRA `(.L_x_137) ;  /* 0xffffff9000787947 */ /* 0x000fea000383ffff */
.L_x_35:
[----:B------:R-:W-:-:S07]  /*96e0*/  MOV R0, UR4 ;  /* 0x0000000400007c02 */ /* 0x000fce0008000f00 */
.L_x_138:
[----:B-1----:R1:W2:Y:S02]  /*96f0*/  SYNCS.PHASECHK.TRANS64.TRYWAIT P0, [R0+URZ], R2 ;  /* 0x00000002000075a7 */ /* 0x0022a400080011ff */
[----:B--2---:R-:W-:Y:S05]  /*9700*/  @!P0 NANOSLEEP.SYNCS 0x989680 ;  /* 0x009896800000895d */ /* 0x004fea0003900000 */
[----:B------:R-:W2:Y:S02]  /*9710*/  @!P0 SYNCS.PHASECHK.TRANS64 P0, [R0+URZ], R2 ;  /* 0x00000002000085a7 */ /* 0x000ea400080010ff */
[----:B--2---:R-:W-:Y:S05]  /*9720*/  @!P0 BRA `(.L_x_138) ;  /* 0xfffffffc00f08947 */ /* 0x004fea000383ffff */
[----:B------:R-:W-:Y:S05]  /*9730*/  BRA `(.L_x_139) ;  /* 0xffffff9000887947 */ /* 0x000fea000383ffff */
.L_x_36:
[----:B------:R-:W-:-:S07]  /*9740*/  MOV R0, UR4 ;  /* 0x0000000400007c02 */ /* 0x000fce0008000f00 */
.L_x_140:
[----:B-1----:R1:W2:Y:S02]  /*9750*/  SYNCS.PHASECHK.TRANS64.TRYWAIT P0, [R0+URZ], R2 ;  /* 0x00000002000075a7 */ /* 0x0022a400080011ff */
[----:B--2---:R-:W-:Y:S05]  /*9760*/  @!P0 NANOSLEEP.SYNCS 0x989680 ;  /* 0x009896800000895d */ /* 0x004fea0003900000 */
[----:B------:R-:W2:Y:S02]  /*9770*/  @!P0 SYNCS.PHASECHK.TRANS64 P0, [R0+URZ], R2 ;  /* 0x00000002000085a7 */ /* 0x000ea400080010ff */
[----:B--2---:R-:W-:Y:S05]  /*9780*/  @!P0 BRA `(.L_x_140) ;  /* 0xfffffffc00f08947 */ /* 0x004fea000383ffff */
[----:B------:R-:W-:Y:S05]  /*9790*/  BRA `(.L_x_141) ;  /* 0xffffff9000987947 */ /* 0x000fea000383ffff */
.L_x_37:
[----:B------:R-:W-:-:S07]  /*97a0*/  MOV R0, UR4 ;  /* 0x0000000400007c02 */ /* 0x000fce0008000f00 */
.L_x_142:
[----:B-1----:R1:W2:Y:S02]  /*97b0*/  SYNCS.PHASECHK.TRANS64.TRYWAIT P0, [R0+URZ], R2 ;  /* 0x00000002000075a7 */ /* 0x0022a400080011ff */
[----:B--2---:R-:W-:Y:S05]  /*97c0*/  @!P0 NANOSLEEP.SYNCS 0x989680 ;  /* 0x009896800000895d */ /* 0x004fea0003900000 */
[----:B------:R-:W2:Y:S02]  /*97d0*/  @!P0 SYNCS.PHASECHK.TRANS64 P0, [R0+URZ], R2 ;  /* 0x00000002000085a7 */ /* 0x000ea400080010ff */
[----:B--2---:R-:W-:Y:S05]  /*97e0*/  @!P0 BRA `(.L_x_142) ;  /* 0xfffffffc00f08947 */ /* 0x004fea000383ffff */
[----:B------:R-:W-:Y:S05]  /*97f0*/  BRA `(.L_x_143) ;  /* 0xffffff9000a87947 */ /* 0x000fea000383ffff */
.L_x_38:
[----:B------:R-:W-:-:S07]  /*9800*/  MOV R0, UR4 ;  /* 0x0000000400007c02 */ /* 0x000fce0008000f00 */
.L_x_144:
[----:B-1----:R1:W2:Y:S02]  /*9810*/  SYNCS.PHASECHK.TRANS64.TRYWAIT P0, [R0+URZ], R2 ;  /* 0x00000002000075a7 */ /* 0x0022a400080011ff */
[----:B--2---:R-:W-:Y:S05]  /*9820*/  @!P0 NANOSLEEP.SYNCS 0x989680 ;  /* 0x009896800000895d */ /* 0x004fea0003900000 */
[----:B------:R-:W2:Y:S02]  /*9830*/  @!P0 SYNCS.PHASECHK.TRANS64 P0, [R0+URZ], R2 ;  /* 0x00000002000085a7 */ /* 0x000ea400080010ff */
[----:B--2---:R-:W-:Y:S05]  /*9840*/  @!P0 BRA `(.L_x_144) ;  /* 0xfffffffc00f08947 */ /* 0x004fea000383ffff */
[----:B------:R-:W-:Y:S05]  /*9850*/  BRA `(.L_x_145) ;  /* 0xffffff9000b87947 */ /* 0x000fea000383ffff */
.L_x_39:
[----:B------:R-:W-:-:S07]  /*9860*/  MOV R0, UR4 ;  /* 0x0000000400007c02 */ /* 0x000fce0008000f00 */
.L_x_146:
[----:B-1----:R1:W2:Y:S02]  /*9870*/  SYNCS.PHASECHK.TRANS64.TRYWAIT P0, [R0+URZ], R2 ;  /* 0x00000002000075a7 */ /* 0x0022a400080011ff */
[----:B--2---:R-:W-:Y:S05]  /*9880*/  @!P0 NANOSLEEP.SYNCS 0x989680 ;  /* 0x009896800000895d */ /* 0x004fea0003900000 */
[----:B------:R-:W2:Y:S02]  /*9890*/  @!P0 SYNCS.PHASECHK.TRANS64 P0, [R0+URZ], R2 ;  /* 0x00000002000085a7 */ /* 0x000ea400080010ff */
[----:B--2---:R-:W-:Y:S05]  /*98a0*/  @!P0 BRA `(.L_x_146) ;  /* 0xfffffffc00f08947 */ /* 0x004fea000383ffff */
[----:B------:R-:W-:Y:S05]  /*98b0*/  BRA `(.L_x_147) ;  /* 0xffffff9000c87947 */ /* 0x000fea000383ffff */
.L_x_40:
[----:B------:R-:W-:-:S07]  /*98c0*/  MOV R0, UR4 ;  /* 0x0000000400007c02 */ /* 0x000fce0008000f00 */
.L_x_148:
[----:B-1----:R1:W2:Y:S02]  /*98d0*/  SYNCS.PHASECHK.TRANS64.TRYWAIT P0, [R0+URZ], R2 ;  /* 0x00000002000075a7 */ /* 0x0022a400080011ff */
[----:B--2---:R-:W-:Y:S05]  /*98e0*/  @!P0 NANOSLEEP.SYNCS 0x989680 ;  /* 0x009896800000895d */ /* 0x004fea0003900000 */
[----:B------:R-:W2:Y:S02]  /*98f0*/  @!P0 SYNCS.PHASECHK.TRANS64 P0, [R0+URZ], R2 ;  /* 0x00000002000085a7 */ /* 0x000ea400080010ff */
[----:B--2---:R-:W-:Y:S05]  /*9900*/  @!P0 BRA `(.L_x_148) ;  /* 0xfffffffc00f08947 */ /* 0x004fea000383ffff */
[----:B------:R-:W-:Y:S05]  /*9910*/  BRA `(.L_x_149) ;  /* 0xffffff9000d87947 */ /* 0x000fea000383ffff */
.L_x_41:
[----:B------:R-:W-:-:S07]  /*9920*/  MOV R0, UR4 ;  /* 0x0000000400007c02 */ /* 0x000fce0008000f00 */
.L_x_150:
[----:B-1----:R1:W2:Y:S02]  /*9930*/  SYNCS.PHASECHK.TRANS64.TRYWAIT P0, [R0+URZ], R2 ;  /* 0x00000002000075a7 */ /* 0x0022a400080011ff */
[----:B--2---:R-:W-:Y:S05]  /*9940*/  @!P0 NANOSLEEP.SYNCS 0x989680 ;  /* 0x009896800000895d */ /* 0x004fea0003900000 */
[----:B------:R-:W2:Y:S02]  /*9950*/  @!P0 SYNCS.PHASECHK.TRANS64 P0, [R0+URZ], R2 ;  /* 0x00000002000085a7 */ /* 0x000ea400080010ff */
[----:B--2---:R-:W-:Y:S05]  /*9960*/  @!P0 BRA `(.L_x_150) ;  /* 0xfffffffc00f08947 */ /* 0x004fea000383ffff */
[----:B------:R-:W-:Y:S05]  /*9970*/  BRA `(.L_x_151) ;  /* 0xffffff9000e87947 */ /* 0x000fea000383ffff */
.L_x_42:
[----:B------:R-:W-:-:S07]  /*9980*/  MOV R0, UR4 ;  /* 0x0000000400007c02 */ /* 0x000fce0008000f00 */
.L_x_152:
[----:B-1----:R1:W2:Y:S02]  /*9990*/  SYNCS.PHASECHK.TRANS64.TRYWAIT P0, [R0+URZ], R2 ;  /* 0x00000002000075a7 */ /* 0x0022a400080011ff */
[----:B--2---:R-:W-:Y:S05]  /*99a0*/  @!P0 NANOSLEEP.SYNCS 0x989680 ;  /* 0x009896800000895d */ /* 0x004fea0003900000 */
[----:B------:R-:W2:Y:S02]  /*99b0*/  @!P0 SYNCS.PHASECHK.TRANS64 P0, [R0+URZ], R2 ;  /* 0x00000002000085a7 */ /* 0x000ea400080010ff */
[----:B--2---:R-:W-:Y:S05]  /*99c0*/  @!P0 BRA `(.L_x_152) ;  /* 0xfffffffc00f08947 */ /* 0x004fea000383ffff */
[----:B------:R-:W-:Y:S05]  /*99d0*/  BRA `(.L_x_153) ;  /* 0xffffff9000f87947 */ /* 0x000fea000383ffff */
.L_x_43:
[----:B------:R-:W-:-:S07]  /*99e0*/  MOV R0, UR4 ;  /* 0x0000000400007c02 */ /* 0x000fce0008000f00 */
.L_x_154:
[----:B-1----:R1:W2:Y:S02]  /*99f0*/  SYNCS.PHASECHK.TRANS64.TRYWAIT P0, [R0+URZ], R2 ;  /* 0x00000002000075a7 */ /* 0x0022a400080011ff */
[----:B--2---:R-:W-:Y:S05]  /*9a00*/  @!P0 NANOSLEEP.SYNCS 0x989680 ;  /* 0x009896800000895d */ /* 0x004fea0003900000 */
[----:B------:R-:W2:Y:S02]  /*9a10*/  @!P0 SYNCS.PHASECHK.TRANS64 P0, [R0+URZ], R2 ;  /* 0x00000002000085a7 */ /* 0x000ea400080010ff */
[----:B--2---:R-:W-:Y:S05]  /*9a20*/  @!P0 BRA `(.L_x_154) ;  /* 0xfffffffc00f08947 */ /* 0x004fea000383ffff */
[----:B------:R-:W-:Y:S05]  /*9a30*/  BRA `(.L_x_155) ;  /* 0xffffff9400087947 */ /* 0x000fea000383ffff */
.L_x_44:
[----:B------:R-:W-:-:S07]  /*9a40*/  MOV R0, UR4 ;  /* 0x0000000400007c02 */ /* 0x000fce0008000f00 */
.L_x_156:
[----:B-1----:R1:W2:Y:S02]  /*9a50*/  SYNCS.PHASECHK.TRANS64.TRYWAIT P0, [R0+URZ], R2 ;  /* 0x00000002000075a7 */ /* 0x0022a400080011ff */
[----:B--2---:R-:W-:Y:S05]  /*9a60*/  @!P0 NANOSLEEP.SYNCS 0x989680 ;  /* 0x009896800000895d */ /* 0x004fea0003900000 */
[----:B------:R-:W2:Y:S02]  /*9a70*/  @!P0 SYNCS.PHASECHK.TRANS64 P0, [R0+URZ], R2 ;  /* 0x00000002000085a7 */ /* 0x000ea400080010ff */
[----:B--2---:R-:W-:Y:S05]  /*9a80*/  @!P0 BRA `(.L_x_156) ;  /* 0xfffffffc00f08947 */ /* 0x004fea000383ffff */
[----:B------:R-:W-:Y:S05]  /*9a90*/  BRA `(.L_x_157) ;  /* 0xffffff9400187947 */ /* 0x000fea000383ffff */
.L_x_47:
[----:B------:R-:W-:-:S07]  /*9aa0*/  MOV R4, UR45 ;  /* 0x0000002d00047c02 */ /* 0x000fce0008000f00 */
.L_x_158:
[----:B-1----:R1:W2:Y:S02]  /*9ab0*/  SYNCS.PHASECHK.TRANS64.TRYWAIT P1, [R4+URZ+0x118], R6 ;  /* 0x00011806040075a7 */ /* 0x0022a400080211ff */
[----:B--2---:R-:W-:Y:S05]  /*9ac0*/  @!P1 NANOSLEEP.SYNCS 0x989680 ;  /* 0x009896800000995d */ /* 0x004fea0003900000 */
[----:B------:R-:W2:Y:S02]  /*9ad0*/  @!P1 SYNCS.PHASECHK.TRANS64 P1, [R4+URZ+0x118], R6 ;  /* 0x00011806040095a7 */ /* 0x000ea400080210ff */
[----:B--2---:R-:W-:Y:S05]  /*9ae0*/  @!P1 BRA `(.L_x_158) ;  /* 0xfffffffc00f09947 */ /* 0x004fea000383ffff */
[----:B------:R-:W-:Y:S05]  /*9af0*/  BRA `(.L_x_159) ;  /* 0xffffff9400807947 */ /* 0x000fea000383ffff */
.L_x_48:
[----:B-1----:R-:W-:-:S07]  /*9b00*/  MOV R4, UR45 ;  /* 0x0000002d00047c02 */ /* 0x002fce0008000f00 */
.L_x_160:
[----:B-1----:R1:W2:Y:S02]  /*9b10*/  SYNCS.PHASECHK.TRANS64.TRYWAIT P1, [R4+URZ+0x110], R5 ;  /* 0x00011005040075a7 */ /* 0x0022a400080211ff */
[----:B--2---:R-:W-:Y:S05]  /*9b20*/  @!P1 NANOSLEEP.SYNCS 0x989680 ;  /* 0x009896800000995d */ /* 0x004fea0003900000 */
[----:B------:R-:W2:Y:S02]  /*9b30*/  @!P1 SYNCS.PHASECHK.TRANS64 P1, [R4+URZ+0x110], R5 ;  /* 0x00011005040095a7 */ /* 0x000ea400080210ff */
[----:B--2---:R-:W-:Y:S05]  /*9b40*/  @!P1 BRA `(.L_x_160) ;  /* 0xfffffffc00f09947 */ /* 0x004fea000383ffff */
[----:B------:R-:W-:Y:S05]  /*9b50*/  BRA `(.L_x_161) ;  /* 0xffffff9400887947 */ /* 0x000fea000383ffff */
.L_x_56:
[----:B------:R-:W-:-:S07]  /*9b60*/  MOV R0, UR6 ;  /* 0x0000000600007c02 */ /* 0x000fce0008000f00 */
.L_x_162:
[----:B-1----:R1:W2:Y:S02]  /*9b70*/  SYNCS.PHASECHK.TRANS64.TRYWAIT P0, [R0+URZ+0x110], R4 ;  /* 0x00011004000075a7 */ /* 0x0022a400080011ff */
[----:B--2---:R-:W-:Y:S05]  /*9b80*/  @!P0 NANOSLEEP.SYNCS 0x989680 ;  /* 0x009896800000895d */ /* 0x004fea0003900000 */
[----:B------:R-:W2:Y:S02]  /*9b90*/  @!P0 SYNCS.PHASECHK.TRANS64 P0, [R0+URZ+0x110], R4 ;  /* 0x00011004000085a7 */ /* 0x000ea400080010ff */
[----:B--2---:R-:W-:Y:S05]  /*9ba0*/  @!P0 BRA `(.L_x_162) ;  /* 0xfffffffc00f08947 */ /* 0x004fea000383ffff */
[----:B------:R-:W-:Y:S05]  /*9bb0*/  BRA `(.L_x_163) ;  /* 0xffffff9800fc7947 */ /* 0x000fea000383ffff */
.L_x_57:
[----:B------:R-:W-:-:S07]  /*9bc0*/  MOV R4, UR8 ;  /* 0x0000000800047c02 */ /* 0x000fce0008000f00 */
.L_x_164:
[----:B-1----:R1:W2:Y:S02]  /*9bd0*/  SYNCS.PHASECHK.TRANS64.TRYWAIT P0, [R4+URZ+0x130], R0 ;  /* 0x00013000040075a7 */ /* 0x0022a400080011ff */
[----:B--2---:R-:W-:Y:S05]  /*9be0*/  @!P0 NANOSLEEP.SYNCS 0x989680 ;  /* 0x009896800000895d */ /* 0x004fea0003900000 */
[----:B------:R-:W2:Y:S02]  /*9bf0*/  @!P0 SYNCS.PHASECHK.TRANS64 P0, [R4+URZ+0x130], R0 ;  /* 0x00013000040085a7 */ /* 0x000ea400080010ff */
[----:B--2---:R-:W-:Y:S05]  /*9c00*/  @!P0 BRA `(.L_x_164) ;  /* 0xfffffffc00f08947 */ /* 0x004fea000383ffff */
[----:B------:R-:W-:Y:S05]  /*9c10*/  BRA `(.L_x_165) ;  /* 0xffffff9c00187947 */ /* 0x000fea000383ffff */
.L_x_60:
[----:B-1----:R-:W-:Y:S07]  /*9c20*/  MOV R0, UR7 ;  /* 0x0000000700007c02 */ /* 0x002fee0008000f00 */
.L_x_166:
[----:B-1----:R1:W2:Y:S02]  /*9c30*/  SYNCS.PHASECHK.TRANS64.TRYWAIT P0, [R0+URZ], R5 ;  /* 0x00000005000075a7 */ /* 0x0022a400080011ff */
[----:B--2---:R-:W-:Y:S05]  /*9c40*/  @!P0 NANOSLEEP.SYNCS 0x989680 ;  /* 0x009896800000895d */ /* 0x004fea0003900000 */
[----:B------:R-:W2:Y:S02]  /*9c50*/  @!P0 SYNCS.PHASECHK.TRANS64 P0, [R0+URZ], R5 ;  /* 0x00000005000085a7 */ /* 0x000ea400080010ff */
[----:B--2---:R-:W-:Y:S05]  /*9c60*/  @!P0 BRA `(.L_x_166) ;  /* 0xfffffffc00f08947 */ /* 0x004fea000383ffff */
[----:B------:R-:W-:Y:S05]  /*9c70*/  BRA `(.L_x_59) ;  /* 0xffffff9c003c7947 */ /* 0x000fea000383ffff */
.L_x_63:
[----:B------:R-:W-:-:S07]  /*9c80*/  MOV R0, UR5 ;  /* 0x0000000500007c02 */ /* 0x000fce0008000f00 */
.L_x_167:
[----:B-1----:R1:W4:Y:S02]  /*9c90*/  SYNCS.PHASECHK.TRANS64.TRYWAIT P0, [R0+URZ], R2 ;  /* 0x00000002000075a7 */ /* 0x00232400080011ff */
[----:B----4-:R-:W-:Y:S05]  /*9ca0*/  @!P0 NANOSLEEP.SYNCS 0x989680 ;  /* 0x009896800000895d */ /* 0x010fea0003900000 */
[----:B------:R-:W4:Y:S02]  /*9cb0*/  @!P0 SYNCS.PHASECHK.TRANS64 P0, [R0+URZ], R2 ;  /* 0x00000002000085a7 */ /* 0x000f2400080010ff */
[----:B----4-:R-:W-:Y:S05]  /*9cc0*/  @!P0 BRA `(.L_x_167) ;  /* 0xfffffffc00f08947 */ /* 0x010fea000383ffff */
[----:B------:R-:W-:Y:S05]  /*9cd0*/  BRA `(.L_x_168) ;  /* 0xffffffa000047947 */ /* 0x000fea000383ffff */
.L_x_64:
[----:B------:R-:W-:-:S07]  /*9ce0*/  MOV R0, UR7 ;  /* 0x0000000700007c02 */ /* 0x000fce0008000f00 */
.L_x_169:
[----:B-1----:R1:W4:Y:S02]  /*9cf0*/  SYNCS.PHASECHK.TRANS64.TRYWAIT P0, [R0+URZ], R2 ;  /* 0x00000002000075a7 */ /* 0x00232400080011ff */
[----:B----4-:R-:W-:Y:S05]  /*9d00*/  @!P0 NANOSLEEP.SYNCS 0x989680 ;  /* 0x009896800000895d */ /* 0x010fea0003900000 */
[----:B------:R-:W4:Y:S02]  /*9d10*/  @!P0 SYNCS.PHASECHK.TRANS64 P0, [R0+URZ], R2 ;  /* 0x00000002000085a7 */ /* 0x000f2400080010ff */
[----:B----4-:R-:W-:Y:S05]  /*9d20*/  @!P0 BRA `(.L_x_169) ;  /* 0xfffffffc00f08947 */ /* 0x010fea000383ffff */
[----:B------:R-:W-:Y:S05]  /*9d30*/  BRA `(.L_x_170) ;  /* 0xffffffa000107947 */ /* 0x000fea000383ffff */
.L_x_69:
[----:B------:R-:W-:Y:S07]  /*9d40*/  MOV R0, UR22 ;  /* 0x0000001600007c02 */ /* 0x000fee0008000f00 */
.L_x_171:
[----:B--2---:R2:W3:Y:S02]  /*9d50*/  SYNCS.PHASECHK.TRANS64.TRYWAIT P0, [R0+URZ+0x110], R2 ;  /* 0x00011002000075a7 */ /* 0x0044e400080011ff */
[----:B---3--:R-:W-:Y:S05]  /*9d60*/  @!P0 NANOSLEEP.SYNCS 0x989680 ;  /* 0x009896800000895d */ /* 0x008fea0003900000 */
[----:B------:R-:W3:Y:S02]  /*9d70*/  @!P0 SYNCS.PHASECHK.TRANS64 P0, [R0+URZ+0x110], R2 ;  /* 0x00011002000085a7 */ /* 0x000ee400080010ff */
[----:B---3--:R-:W-:Y:S05]  /*9d80*/  @!P0 BRA `(.L_x_171) ;  /* 0xfffffffc00f08947 */ /* 0x008fea000383ffff */
[----:B------:R-:W-:Y:S05]  /*9d90*/  BRA `(.L_x_172) ;  /* 0xffffffa400407947 */ /* 0x000fea000383ffff */
.L_x_72:
[----:B------:R-:W-:Y:S07]  /*9da0*/  MOV R0, UR22 ;  /* 0x0000001600007c02 */ /* 0x000fee0008000f00 */
.L_x_173:
[----:B-1----:R1:W2:Y:S02]  /*9db0*/  SYNCS.PHASECHK.TRANS64.TRYWAIT P0, [R0+URZ+0x108], R2 ;  /* 0x00010802000075a7 */ /* 0x0022a400080011ff */
[----:B--2---:R-:W-:Y:S05]  /*9dc0*/  @!P0 NANOSLEEP.SYNCS 0x989680 ;  /* 0x009896800000895d */ /* 0x004fea0003900000 */
[----:B------:R-:W2:Y:S02]  /*9dd0*/  @!P0 SYNCS.PHASECHK.TRANS64 P0, [R0+URZ+0x108], R2 ;  /* 0x00010802000085a7 */ /* 0x000ea400080010ff */
[----:B--2---:R-:W-:Y:S05]  /*9de0*/  @!P0 BRA `(.L_x_173) ;  /* 0xfffffffc00f08947 */ /* 0x004fea000383ffff */
[----:B------:R-:W-:Y:S05]  /*9df0*/  BRA `(.L_x_71) ;  /* 0xffffffa800187947 */ /* 0x000fea000383ffff */
.L_x_75:
[----:B------:R-:W-:Y:S07]  /*9e00*/  MOV R0, UR22 ;  /* 0x0000001600007c02 */ /* 0x000fee0008000f00 */
.L_x_174:
[----:B-1----:R1:W2:Y:S02]  /*9e10*/  SYNCS.PHASECHK.TRANS64.TRYWAIT P0, [R0+URZ+0xe0], R14 ;  /* 0x0000e00e000075a7 */ /* 0x0022a400080011ff */
[----:B--2---:R-:W-:Y:S05]  /*9e20*/  @!P0 NANOSLEEP.SYNCS 0x989680 ;  /* 0x009896800000895d */ /* 0x004fea0003900000 */
[----:B------:R-:W2:Y:S02]  /*9e30*/  @!P0 SYNCS.PHASECHK.TRANS64 P0, [R0+URZ+0xe0], R14 ;  /* 0x0000e00e000085a7 */ /* 0x000ea400080010ff */
[----:B--2---:R-:W-:Y:S05]  /*9e40*/  @!P0 BRA `(.L_x_174) ;  /* 0xfffffffc00f08947 */ /* 0x004fea000383ffff */
[----:B------:R-:W-:Y:S05]  /*9e50*/  BRA `(.L_x_175) ;  /* 0xffffffa800d07947 */ /* 0x000fea000383ffff */
.L_x_76:
[----:B------:R-:W-:Y:S07]  /*9e60*/  MOV R0, UR22 ;  /* 0x0000001600007c02 */ /* 0x000fee0008000f00 */
.L_x_176:
[----:B-1----:R1:W2:Y:S02]  /*9e70*/  SYNCS.PHASECHK.TRANS64.TRYWAIT P0, [R0+URZ+0xe8], R14 ;  /* 0x0000e80e000075a7 */ /* 0x0022a400080011ff */
[----:B--2---:R-:W-:Y:S05]  /*9e80*/  @!P0 NANOSLEEP.SYNCS 0x989680 ;  /* 0x009896800000895d */ /* 0x004fea0003900000 */
[----:B------:R-:W2:Y:S02]  /*9e90*/  @!P0 SYNCS.PHASECHK.TRANS64 P0, [R0+URZ+0xe8], R14 ;  /* 0x0000e80e000085a7 */ /* 0x000ea400080010ff */
[----:B--2---:R-:W-:Y:S05]  /*9ea0*/  @!P0 BRA `(.L_x_176) ;  /* 0xfffffffc00f08947 */ /* 0x004fea000383ffff */
[----:B------:R-:W-:Y:S05]  /*9eb0*/  BRA `(.L_x_177) ;  /* 0xffffffac00047947 */ /* 0x000fea000383ffff */
.L_x_77:
[----:B------:R-:W-:Y:S07]  /*9ec0*/  MOV R0, UR22 ;  /* 0x0000001600007c02 */ /* 0x000fee0008000f00 */
.L_x_178:
[----:B-1----:R1:W2:Y:S02]  /*9ed0*/  SYNCS.PHASECHK.TRANS64.TRYWAIT P0, [R0+URZ+0xf0], R14 ;  /* 0x0000f00e000075a7 */ /* 0x0022a400080011ff */
[----:B--2---:R-:W-:Y:S05]  /*9ee0*/  @!P0 NANOSLEEP.SYNCS 0x989680 ;  /* 0x009896800000895d */ /* 0x004fea0003900000 */
[----:B------:R-:W2:Y:S02]  /*9ef0*/  @!P0 SYNCS.PHASECHK.TRANS64 P0, [R0+URZ+0xf0], R14 ;  /* 0x0000f00e000085a7 */ /* 0x000ea400080010ff */
[----:B--2---:R-:W-:Y:S05]  /*9f00*/  @!P0 BRA `(.L_x_178) ;  /* 0xfffffffc00f08947 */ /* 0x004fea000383ffff */
[----:B------:R-:W-:Y:S05]  /*9f10*/  BRA `(.L_x_179) ;  /* 0xffffffac00487947 */ /* 0x000fea000383ffff */
.L_x_78:
[----:B------:R-:W-:Y:S07]  /*9f20*/  MOV R0, UR22 ;  /* 0x0000001600007c02 */ /* 0x000fee0008000f00 */
.L_x_180:
[----:B-1----:R1:W2:Y:S02]  /*9f30*/  SYNCS.PHASECHK.TRANS64.TRYWAIT P0, [R0+URZ+0xf8], R14 ;  /* 0x0000f80e000075a7 */ /* 0x0022a400080011ff */
[----:B--2---:R-:W-:Y:S05]  /*9f40*/  @!P0 NANOSLEEP.SYNCS 0x989680 ;  /* 0x009896800000895d */ /* 0x004fea0003900000 */
[----:B------:R-:W2:Y:S02]  /*9f50*/  @!P0 SYNCS.PHASECHK.TRANS64 P0, [R0+URZ+0xf8], R14 ;  /* 0x0000f80e000085a7 */ /* 0x000ea400080010ff */
[----:B--2---:R-:W-:Y:S05]  /*9f60*/  @!P0 BRA `(.L_x_180) ;  /* 0xfffffffc00f08947 */ /* 0x004fea000383ffff */
[----:B------:R-:W-:Y:S05]  /*9f70*/  BRA `(.L_x_181) ;  /* 0xffffffac00cc7947 */ /* 0x000fea000383ffff */
.L_x_80:
[----:B------:R-:W-:-:S07]  /*9f80*/  MOV R0, UR22 ;  /* 0x0000001600007c02 */ /* 0x000fce0008000f00 */
.L_x_182:
[----:B-1----:R1:W3:Y:S02]  /*9f90*/  SYNCS.PHASECHK.TRANS64.TRYWAIT P0, [R0+URZ+0xe0], R2 ;  /* 0x0000e002000075a7 */ /* 0x0022e400080011ff */
[----:B---3--:R-:W-:Y:S05]  /*9fa0*/  @!P0 NANOSLEEP.SYNCS 0x989680 ;  /* 0x009896800000895d */ /* 0x008fea0003900000 */
[----:B------:R-:W3:Y:S02]  /*9fb0*/  @!P0 SYNCS.PHASECHK.TRANS64 P0, [R0+URZ+0xe0], R2 ;  /* 0x0000e002000085a7 */ /* 0x000ee400080010ff */
[----:B---3--:R-:W-:Y:S05]  /*9fc0*/  @!P0 BRA `(.L_x_182) ;  /* 0xfffffffc00f08947 */ /* 0x008fea000383ffff */
[----:B------:R-:W-:Y:S05]  /*9fd0*/  BRA `(.L_x_183) ;  /* 0xffffffb000307947 */ /* 0x000fea000383ffff */
.L_x_81:
[----:B-1----:R-:W-:-:S07]  /*9fe0*/  MOV R0, UR22 ;  /* 0x0000001600007c02 */ /* 0x002fce0008000f00 */
.L_x_184:
[----:B-1----:R1:W3:Y:S02]  /*9ff0*/  SYNCS.PHASECHK.TRANS64.TRYWAIT P0, [R0+URZ+0xe8], R2 ;  /* 0x0000e802000075a7 */ /* 0x0022e400080011ff */
[----:B---3--:R-:W-:Y:S05]  /*a000*/  @!P0 NANOSLEEP.SYNCS 0x989680 ;  /* 0x009896800000895d */ /* 0x008fea0003900000 */
[----:B------:R-:W3:Y:S02]  /*a010*/  @!P0 SYNCS.PHASECHK.TRANS64 P0, [R0+URZ+0xe8], R2 ;  /* 0x0000e802000085a7 */ /* 0x000ee400080010ff */
[----:B---3--:R-:W-:Y:S05]  /*a020*/  @!P0 BRA `(.L_x_184) ;  /* 0xfffffffc00f08947 */ /* 0x008fea000383ffff */
[----:B------:R-:W-:Y:S05]  /*a030*/  BRA `(.L_x_185) ;  /* 0xffffffb000207947 */ /* 0x000fea000383ffff */
.L_x_82:
[----:B-1----:R-:W-:-:S07]  /*a040*/  MOV R0, UR22 ;  /* 0x0000001600007c02 */ /* 0x002fce0008000f00 */
.L_x_186:
[----:B-1----:R1:W3:Y:S02]  /*a050*/  SYNCS.PHASECHK.TRANS64.TRYWAIT P0, [R0+URZ+0xf0], R2 ;  /* 0x0000f002000075a7 */ /* 0x0022e400080011ff */
[----:B---3--:R-:W-:Y:S05]  /*a060*/  @!P0 NANOSLEEP.SYNCS 0x989680 ;  /* 0x009896800000895d */ /* 0x008fea0003900000 */
[----:B------:R-:W3:Y:S02]  /*a070*/  @!P0 SYNCS.PHASECHK.TRANS64 P0, [R0+URZ+0xf0], R2 ;  /* 0x0000f002000085a7 */ /* 0x000ee400080010ff */
[----:B---3--:R-:W-:Y:S05]  /*a080*/  @!P0 BRA `(.L_x_186) ;  /* 0xfffffffc00f08947 */ /* 0x008fea000383ffff */
[----:B------:R-:W-:Y:S05]  /*a090*/  BRA `(.L_x_187) ;  /* 0xffffffb000107947 */ /* 0x000fea000383ffff */
.L_x_84:
[----:B------:R-:W-:Y:S07]  /*a0a0*/  MOV R0, UR50 ;  /* 0x0000003200007c02 */ /* 0x000fee0008000f00 */
.L_x_188:
[----:B-1----:R1:W2:Y:S02]  /*a0b0*/  SYNCS.PHASECHK.TRANS64.TRYWAIT P0, [R0+URZ+0x110], R2 ;  /* 0x00011002000075a7 */ /* 0x0022a400080011ff */
[----:B--2---:R-:W-:Y:S05]  /*a0c0*/  @!P0 NANOSLEEP.SYNCS 0x989680 ;  /* 0x009896800000895d */ /* 0x004fea0003900000 */
[----:B------:R-:W2:Y:S02]  /*a0d0*/  @!P0 SYNCS.PHASECHK.TRANS64 P0, [R0+URZ+0x110], R2 ;  /* 0x00011002000085a7 */ /* 0x000ea400080010ff */
[----:B--2---:R-:W-:Y:S05]  /*a0e0*/  @!P0 BRA `(.L_x_188) ;  /* 0xfffffffc00f08947 */ /* 0x004fea000383ffff */
[----:B------:R-:W-:Y:S05]  /*a0f0*/  BRA `(.L_x_189) ;  /* 0xffffffb000e07947 */ /* 0x000fea000383ffff */
.L_x_95:
[----:B-1----:R-:W-:Y:S04]  /*a100*/  MOV R2, UR50 ;  /* 0x0000003200027c02 */ /* 0x002fe80008000f00 */
[----:B------:R1:W3:Y:S03]  /*a110*/  SYNCS.PHASECHK.TRANS64.TRYWAIT P1, [R2+URZ+0xc0], R3 ;  /* 0x0000c003020075a7 */ /* 0x0002e600080211ff */
[----:B---3--:R-:W-:Y:S05]  /*a120*/  @!P1 NANOSLEEP.SYNCS 0x989680 ;  /* 0x009896800000995d */ /* 0x008fea0003900000 */
[----:B------:R-:W3:Y:S02]  /*a130*/  @!P1 SYNCS.PHASECHK.TRANS64 P1, [R2+URZ+0xc0], R3 ;  /* 0x0000c003020095a7 */ /* 0x000ee400080210ff */
[----:B---3--:R-:W-:Y:S05]  /*a140*/  @!P1 BRA `(.L_x_95) ;  /* 0xfffffffc00ec9947 */ /* 0x008fea000383ffff */
[----:B------:R-:W-:Y:S05]  /*a150*/  BRA `(.L_x_94) ;  /* 0xffffffc000207947 */ /* 0x000fea000383ffff */
.L_x_97:
[----:B-1----:R1:W4:Y:S02]  /*a160*/  SYNCS.PHASECHK.TRANS64.TRYWAIT P0, [R64+URZ+0x120], R0 ;  /* 0x00012000400075a7 */ /* 0x00232400080011ff */
[----:B----4-:R-:W-:Y:S05]  /*a170*/  @!P0 NANOSLEEP.SYNCS 0x989680 ;  /* 0x009896800000895d */ /* 0x010fea0003900000 */
[----:B------:R-:W4:Y:S02]  /*a180*/  @!P0 SYNCS.PHASECHK.TRANS64 P0, [R64+URZ+0x120], R0 ;  /* 0x00012000400085a7 */ /* 0x000f2400080010ff */
[----:B----4-:R-:W-:Y:S05]  /*a190*/  @!P0 BRA `(.L_x_97) ;  /* 0xfffffffc00f08947 */ /* 0x010fea000383ffff */
[----:B------:R-:W-:Y:S05]  /*a1a0*/  BRA `(.L_x_96) ;  /* 0xffffffc000487947 */ /* 0x000fea000383ffff */
.L_x_106:
[----:B--2---:R2:W4:Y:S02]  /*a1b0*/  SYNCS.PHASECHK.TRANS64.TRYWAIT P0, [R2+URZ+0xc0], R0 ;  /* 0x0000c000020075a7 */ /* 0x00452400080011ff */
[----:B----4-:R-:W-:Y:S05]  /*a1c0*/  @!P0 NANOSLEEP.SYNCS 0x989680 ;  /* 0x009896800000895d */ /* 0x010fea0003900000 */
[----:B------:R-:W4:Y:S02]  /*a1d0*/  @!P0 SYNCS.PHASECHK.TRANS64 P0, [R2+URZ+0xc0], R0 ;  /* 0x0000c000020085a7 */ /* 0x000f2400080010ff */
[----:B----4-:R-:W-:Y:S05]  /*a1e0*/  @!P0 BRA `(.L_x_106) ;  /* 0xfffffffc00f08947 */ /* 0x010fea000383ffff */
[----:B------:R-:W-:Y:S05]  /*a1f0*/  BRA `(.L_x_105) ;  /* 0xffffffcc002c7947 */ /* 0x000fea000383ffff */
.L_x_114:
[----:B-1----:R1:W2:Y:S02]  /*a200*/  SYNCS.PHASECHK.TRANS64.TRYWAIT P0, [R6+URZ+0xc0], R5 ;  /* 0x0000c005060075a7 */ /* 0x0022a400080011ff */
[----:B--2---:R-:W-:Y:S05]  /*a210*/  @!P0 NANOSLEEP.SYNCS 0x989680 ;  /* 0x009896800000895d */ /* 0x004fea0003900000 */
[----:B------:R-:W2:Y:S02]  /*a220*/  @!P0 SYNCS.PHASECHK.TRANS64 P0, [R6+URZ+0xc0], R5 ;  /* 0x0000c005060085a7 */ /* 0x000ea400080010ff */
[----:B--2---:R-:W-:Y:S05]  /*a230*/  @!P0 BRA `(.L_x_114) ;  /* 0xfffffffc00f08947 */ /* 0x004fea000383ffff */
[----:B------:R-:W-:Y:S05]  /*a240*/  BRA `(.L_x_113) ;  /* 0xffffffd800307947 */ /* 0x000fea000383ffff */
.L_x_122:
[----:B--2---:R2:W4:Y:S02]  /*a250*/  SYNCS.PHASECHK.TRANS64.TRYWAIT P0, [R2+URZ+0xc0], R5 ;  /* 0x0000c005020075a7 */ /* 0x00452400080011ff */
[----:B----4-:R-:W-:Y:S05]  /*a260*/  @!P0 NANOSLEEP.SYNCS 0x989680 ;  /* 0x009896800000895d */ /* 0x010fea0003900000 */
[----:B------:R-:W4:Y:S02]  /*a270*/  @!P0 SYNCS.PHASECHK.TRANS64 P0, [R2+URZ+0xc0], R5 ;  /* 0x0000c005020085a7 */ /* 0x000f2400080010ff */
[----:B----4-:R-:W-:Y:S05]  /*a280*/  @!P0 BRA `(.L_x_122) ;  /* 0xfffffffc00f08947 */ /* 0x010fea000383ffff */
[----:B------:R-:W-:Y:S05]  /*a290*/  BRA `(.L_x_121) ;  /* 0xffffffe400307947 */ /* 0x000fea000383ffff */
        .weak           $__internal_0_$__cuda_sm10x_tcgen05_guardrail_trap_col_being_dealloced_not_returned_by_alloc
        .type           $__internal_0_$__cuda_sm10x_tcgen05_guardrail_trap_col_being_dealloced_not_returned_by_alloc,@function
        .size           $__internal_0_$__cuda_sm10x_tcgen05_guardrail_trap_col_being_dealloced_not_returned_by_alloc,($__internal_1_$__cuda_sm10x_tcgen05_guardrail_trap_phase_invalid_during_alloc - $__internal_0_$__cuda_sm10x_tcgen05_guardrail_trap_col_being_dealloced_not_returned_by_alloc)
$__internal_0_$__cuda_sm10x_tcgen05_guardrail_trap_col_being_dealloced_not_returned_by_alloc:
[----:B------:R-:W-:Y:S05]  /*a2a0*/  BPT.TRAP 0x1 ;  /* 0x000000040000795c */ /* 0x000fea0000300000 */
[----:B------:R-:W-:-:S04]  /*a2b0*/  HFMA2 R3, -RZ, RZ, 0, 0 ;  /* 0x00000000ff037431 */ /* 0x000fc800000001ff */
[----:B------:R-:W-:Y:S05]  /*a2c0*/  RET.REL.NODEC R2 `(_ZN7cutlass13device_kernelINS_4conv6kernel13ConvUniversalINS1_16ConvProblemShapeILNS1_8OperatorE1ELi2EEENS1_10collective14CollectiveConvINS1_47MainloopSm100TmaUmmaWarpSpecializedImplicitGemmILS5_1ELi12ELi2ELi1ELi2EN4cute5tupleIJNSA_1CILi1EEESD_SD_EEEEENSB_IJNSC_ILi128EEESG_NSB_IJNSC_ILi32EEEEEEEEENS_10bfloat16_tESK_NSA_8TiledMMAINSA_8MMA_AtomIJNSA_20SM100_MMA_F16BF16_SSISK_SK_fLi128ELi128ELNSA_4UMMA5MajorE0ELSP_1ELNSO_7ScaleInE0ELSQ_0EEEEEENSA_6LayoutISE_NSB_IJNSC_ILi0EEESU_SU_EEEEENSB_IJNSA_10UnderscoreESX_SX_EEEEENS7_6detail27Sm100ImplicitGemmTileTraitsINSA_20SM90_TMA_LOAD_IM2COLENSA_14ComposedLayoutINSA_7SwizzleILi2ELi4ELi3EEENSA_18smem_ptr_flag_bitsILi16EEENST_INSB_IJNSC_ILi8EEESH_EEENSB_IJSH_SD_EEEEEEEvEENS11_INSA_13SM90_TMA_LOADENS13_INS14_ILi3ELi4ELi3EEES17_NST_INSB_IJNSC_ILi64EEES18_EEENSB_IJSD_S1G_EEEEEEEvEEEENS_8epilogue10collective18CollectiveEpilogueINS1N_23Sm100TmaWarpSpecializedILi4ELi2ELi32ELb1ELb0EEEJSJ_NSB_IJNST_ISG_SD_EENST_ISH_SD_EEEEESK_NSB_IJNSB_IJlllEEESD_SU_EEESK_S1W_NS1N_6fusion15FusionCallbacksIS1R_NS1X_17LinearCombinationISK_fSK_fLNS_15FloatRoundStyleE2EEESJ_S1U_JEEENSA_5SM1004TMEM4LOAD26SM100_TMEM_LOAD_32dp32b32xES12_S1C_NSA_39AutoVectorizingCopyWithAssumedAlignmentILi128EEENSA_21SM90_TMA_STORE_IM2COLES1C_S28_S28_EEEvvEEEEvNT_6ParamsE) ;  /* 0xffffff5c024c7950 */ /* 0x000fea0003c3ffff */
        .weak           $__internal_1_$__cuda_sm10x_tcgen05_guardrail_trap_phase_invalid_during_alloc
        .type           $__internal_1_$__cuda_sm10x_tcgen05_guardrail_trap_phase_invalid_during_alloc,@function
        .size           $__internal_1_$__cuda_sm10x_tcgen05_guardrail_trap_phase_invalid_during_alloc,($__internal_2_$__cuda_sm10x_tcgen05_guardrail_trap_unallocated_columns_being_dealloced - $__internal_1_$__cuda_sm10x_tcgen05_guardrail_trap_phase_invalid_during_alloc)
$__internal_1_$__cuda_sm10x_tcgen05_guardrail_trap_phase_invalid_during_alloc:
[----:B------:R-:W-:Y:S05]  /*a2d0*/  BPT.TRAP 0x1 ;  /* 0x000000040000795c */ /* 0x000fea0000300000 */
[----:B------:R-:W-:-:S04]  /*a2e0*/  MOV R3, 0x0 ;  /* 0x0000000000037802 */ /* 0x000fc80000000f00 */
[----:B------:R-:W-:Y:S05]  /*a2f0*/  RET.REL.NODEC R2 `(_ZN7cutlass13device_kernelINS_4conv6kernel13ConvUniversalINS1_16ConvProblemShapeILNS1_8OperatorE1ELi2EEENS1_10collective14CollectiveConvINS1_47MainloopSm100TmaUmmaWarpSpecializedImplicitGemmILS5_1ELi12ELi2ELi1ELi2EN4cute5tupleIJNSA_1CILi1EEESD_SD_EEEEENSB_IJNSC_ILi128EEESG_NSB_IJNSC_ILi32EEEEEEEEENS_10bfloat16_tESK_NSA_8TiledMMAINSA_8MMA_AtomIJNSA_20SM100_MMA_F16BF16_SSISK_SK_fLi128ELi128ELNSA_4UMMA5MajorE0ELSP_1ELNSO_7ScaleInE0ELSQ_0EEEEEENSA_6LayoutISE_NSB_IJNSC_ILi0EEESU_SU_EEEEENSB_IJNSA_10UnderscoreESX_SX_EEEEENS7_6detail27Sm100ImplicitGemmTileTraitsINSA_20SM90_TMA_LOAD_IM2COLENSA_14ComposedLayoutINSA_7SwizzleILi2ELi4ELi3EEENSA_18smem_ptr_flag_bitsILi16EEENST_INSB_IJNSC_ILi8EEESH_EEENSB_IJSH_SD_EEEEEEEvEENS11_INSA_13SM90_TMA_LOADENS13_INS14_ILi3ELi4ELi3EEES17_NST_INSB_IJNSC_ILi64EEES18_EEENSB_IJSD_S1G_EEEEEEEvEEEENS_8epilogue10collective18CollectiveEpilogueINS1N_23Sm100TmaWarpSpecializedILi4ELi2ELi32ELb1ELb0EEEJSJ_NSB_IJNST_ISG_SD_EENST_ISH_SD_EEEEESK_NSB_IJNSB_IJlllEEESD_SU_EEESK_S1W_NS1N_6fusion15FusionCallbacksIS1R_NS1X_17LinearCombinationISK_fSK_fLNS_15FloatRoundStyleE2EEESJ_S1U_JEEENSA_5SM1004TMEM4LOAD26SM100_TMEM_LOAD_32dp32b32xES12_S1C_NSA_39AutoVectorizingCopyWithAssumedAlignmentILi128EEENSA_21SM90_TMA_STORE_IM2COLES1C_S28_S28_EEEvvEEEEvNT_6ParamsE) ;  /* 0xffffff5c02407950 */ /* 0x000fea0003c3ffff */
        .weak           $__internal_2_$__cuda_sm10x_tcgen05_guardrail_trap_unallocated_columns_being_dealloced
        .type           $__internal_2_$__cuda_sm10x_tcgen05_guardrail_trap_unallocated_columns_being_dealloced,@function
        .size           $__internal_2_$__cuda_sm10x_tcgen05_guardrail_trap_unallocated_columns_being_dealloced,(.L_x_191 - $__internal_2_$__cuda_sm10x_tcgen05_guardrail_trap_unallocated_columns_being_dealloced)
$__internal_2_$__cuda_sm10x_tcgen05_guardrail_trap_unallocated_columns_being_dealloced:
[----:B------:R-:W-:Y:S05]  /*a300*/  BPT.TRAP 0x1 ;  /* 0x000000040000795c */ /* 0x000fea0000300000 */
[----:B------:R-:W-:-:S04]  /*a310*/  HFMA2 R3, -RZ, RZ, 0, 0 ;  /* 0x00000000ff037431 */ /* 0x000fc800000001ff */
[----:B------:R-:W-:Y:S05]  /*a320*/  RET.REL.NODEC R2 `(_ZN7cutlass13device_kernelINS_4conv6kernel13ConvUniversalINS1_16ConvProblemShapeILNS1_8OperatorE1ELi2EEENS1_10collective14CollectiveConvINS1_47MainloopSm100TmaUmmaWarpSpecializedImplicitGemmILS5_1ELi12ELi2ELi1ELi2EN4cute5tupleIJNSA_1CILi1EEESD_SD_EEEEENSB_IJNSC_ILi128EEESG_NSB_IJNSC_ILi32EEEEEEEEENS_10bfloat16_tESK_NSA_8TiledMMAINSA_8MMA_AtomIJNSA_20SM100_MMA_F16BF16_SSISK_SK_fLi128ELi128ELNSA_4UMMA5MajorE0ELSP_1ELNSO_7ScaleInE0ELSQ_0EEEEEENSA_6LayoutISE_NSB_IJNSC_ILi0EEESU_SU_EEEEENSB_IJNSA_10UnderscoreESX_SX_EEEEENS7_6detail27Sm100ImplicitGemmTileTraitsINSA_20SM90_TMA_LOAD_IM2COLENSA_14ComposedLayoutINSA_7SwizzleILi2ELi4ELi3EEENSA_18smem_ptr_flag_bitsILi16EEENST_INSB_IJNSC_ILi8EEESH_EEENSB_IJSH_SD_EEEEEEEvEENS11_INSA_13SM90_TMA_LOADENS13_INS14_ILi3ELi4ELi3EEES17_NST_INSB_IJNSC_ILi64EEES18_EEENSB_IJSD_S1G_EEEEEEEvEEEENS_8epilogue10collective18CollectiveEpilogueINS1N_23Sm100TmaWarpSpecializedILi4ELi2ELi32ELb1ELb0EEEJSJ_NSB_IJNST_ISG_SD_EENST_ISH_SD_EEEEESK_NSB_IJNSB_IJlllEEESD_SU_EEESK_S1W_NS1N_6fusion15FusionCallbacksIS1R_NS1X_17LinearCombinationISK_fSK_fLNS_15FloatRoundStyleE2EEESJ_S1U_JEEENSA_5SM1004TMEM4LOAD26SM100_TMEM_LOAD_32dp32b32xES12_S1C_NSA_39AutoVectorizingCopyWithAssumedAlignmentILi128EEENSA_21SM90_TMA_STORE_IM2COLES1C_S28_S28_EEEvvEEEEvNT_6ParamsE) ;  /* 0xffffff5c02347950 */ /* 0x000fea0003c3ffff */
.L_x_190:
[----:B------:R-:W-:-:S00]  /*a330*/  BRA `(.L_x_190) ;  /* 0xfffffffc00fc7947 */ /* 0x000fc0000383ffff */
[----:B------:R-:W-:-:S00]  /*a340*/  NOP ;  /* 0x0000000000007918 */ /* 0x000fc00000000000 */
        /* <DEDUP_REMOVED lines=11> */
.L_x_191:


//--------------------- .nv.global.init           --------------------------
	.section	.nv.global.init,"aw",@progbits
.nv.global.init:
	.type		$str$29,@object
	.size		$str$29,($str$30 - $str$29)
$str$29:
        /*0000*/ 	.byte	0x28, 0x61, 0x64, 0x64, 0x72, 0x65, 0x73, 0x73, 0x20, 0x26, 0x20, 0x6d, 0x61, 0x73, 0x6b, 0x29
        /*0010*/ 	.byte	0x20, 0x3d, 0x3d, 0x20, 0x30, 0x00
	.type		$str$30,@object
	.size		$str$30,($str$28 - $str$30)
$str$30:
        /*0016*/ 	.byte	0x2f, 0x74, 0x6d, 0x70, 0x2f, 0x63, 0x75, 0x74, 0x6c, 0x61, 0x73, 0x73, 0x5f, 0x73, 0x77, 0x65
        /*0026*/ 	.byte	0x65, 0x70, 0x5f, 0x73, 0x72, 0x63, 0x2f, 0x69, 0x6e, 0x63, 0x6c, 0x75, 0x64, 0x65, 0x2f, 0x63
        /*0036*/ 	.byte	0x75, 0x74, 0x65, 0x2f, 0x70, 0x6f, 0x69, 0x6e, 0x74, 0x65, 0x72, 0x5f, 0x66, 0x6c, 0x61, 0x67
        /*0046*/ 	.byte	0x67, 0x65, 0x64, 0x2e, 0x68, 0x70, 0x70, 0x00
	.type		$str$28,@object
	.size		$str$28,($str$27 - $str$28)
$str$28:
        /*004e*/ 	.byte	0x2f, 0x74, 0x6d, 0x70, 0x2f, 0x63, 0x75, 0x74, 0x6c, 0x61, 0x73, 0x73, 0x5f, 0x73, 0x77, 0x65
        /*005e*/ 	.byte	0x65, 0x70, 0x5f, 0x73, 0x72, 0x63, 0x2f, 0x69, 0x6e, 0x63, 0x6c, 0x75, 0x64, 0x65, 0x2f, 0x63
        /*006e*/ 	.byte	0x75, 0x74, 0x65, 0x2f, 0x61, 0x74, 0x6f, 0x6d, 0x2f, 0x63, 0x6f, 0x70, 0x79, 0x5f, 0x74, 0x72
        /*007e*/ 	.byte	0x61, 0x69, 0x74, 0x73, 0x5f, 0x73, 0x6d, 0x31, 0x30, 0x30, 0x2e, 0x68, 0x70, 0x70, 0x00
	.type		$str$27,@object
	.size		$str$27,(__unnamed_1 - $str$27)
$str$27:
        /*008d*/ 	.byte	0x28, 0x28, 0x75, 0x69, 0x6e, 0x74, 0x33, 0x32, 0x5f, 0x74, 0x28, 0x74, 0x68, 0x72, 0x65, 0x61
        /*009d*/ 	.byte	0x64, 0x49, 0x64, 0x78, 0x2e, 0x78, 0x29, 0x20, 0x2f, 0x20, 0x33, 0x32, 0x29, 0x20, 0x25, 0x20
        /*00ad*/ 	.byte	0x34, 0x29, 0x20, 0x3d, 0x3d, 0x20, 0x28, 0x28, 0x28, 0x74, 0x6d, 0x65, 0x6d, 0x5f, 0x61, 0x64
        /*00bd*/ 	.byte	0x64, 0x72, 0x20, 0x3e, 0x3e, 0x20, 0x31, 0x36, 0x29, 0x20, 0x2f, 0x20, 0x33, 0x32, 0x29, 0x20
        /*00cd*/ 	.byte	0x25, 0x20, 0x34, 0x29, 0x00
	.type		__unnamed_1,@object
	.size		__unnamed_1,(__unnamed_2 - __unnamed_1)
__unnamed_1:
        /*00d2*/ 	.byte	0x61, 0x75, 0x74, 0x6f, 0x20, 0x63, 0x75, 0x74, 0x65, 0x3a, 0x3a, 0x61, 0x73, 0x5f, 0x70, 0x6f
        /* <DEDUP_REMOVED lines=24> */
        /*0262*/ 	.byte	0x34, 0x30, 0x39, 0x36, 0x3e, 0x3e, 0x3e, 0x3e, 0x5d, 0x00
	.type		__unnamed_2,@object
	.size		__unnamed_2,(.L_2 - __unnamed_2)
__unnamed_2:
        /* <DEDUP_REMOVED lines=42> */
        /*050c*/ 	.byte	0x3e, 0x3e, 0x5d, 0x00
.L_2:


//--------------------- .nv.shared._ZN7cutlass13device_kernelINS_4conv6kernel13ConvUniversalINS1_16ConvProblemShapeILNS1_8OperatorE1ELi2EEENS1_10collective14CollectiveConvINS1_47MainloopSm100TmaUmmaWarpSpecializedImplicitGemmILS5_1ELi12ELi2ELi1ELi2EN4cute5tupleIJNSA_1CILi1EEESD_SD_EEEEENSB_IJNSC_ILi128EEESG_NSB_IJNSC_ILi32EEEEEEEEENS_10bfloat16_tESK_NSA_8TiledMMAINSA_8MMA_AtomIJNSA_20SM100_MMA_F16BF16_SSISK_SK_fLi128ELi128ELNSA_4UMMA5MajorE0ELSP_1ELNSO_7ScaleInE0ELSQ_0EEEEEENSA_6LayoutISE_NSB_IJNSC_ILi0EEESU_SU_EEEEENSB_IJNSA_10UnderscoreESX_SX_EEEEENS7_6detail27Sm100ImplicitGemmTileTraitsINSA_20SM90_TMA_LOAD_IM2COLENSA_14ComposedLayoutINSA_7SwizzleILi2ELi4ELi3EEENSA_18smem_ptr_flag_bitsILi16EEENST_INSB_IJNSC_ILi8EEESH_EEENSB_IJSH_SD_EEEEEEEvEENS11_INSA_13SM90_TMA_LOADENS13_INS14_ILi3ELi4ELi3EEES17_NST_INSB_IJNSC_ILi64EEES18_EEENSB_IJSD_S1G_EEEEEEEvEEEENS_8epilogue10collective18CollectiveEpilogueINS1N_23Sm100TmaWarpSpecializedILi4ELi2ELi32ELb1ELb0EEEJSJ_NSB_IJNST_ISG_SD_EENST_ISH_SD_EEEEESK_NSB_IJNSB_IJlllEEESD_SU_EEESK_S1W_NS1N_6fusion15FusionCallbacksIS1R_NS1X_17LinearCombinationISK_fSK_fLNS_15FloatRoundStyleE2EEESJ_S1U_JEEENSA_5SM1004TMEM4LOAD26SM100_TMEM_LOAD_32dp32b32xES12_S1C_NSA_39AutoVectorizingCopyWithAssumedAlignmentILi128EEENSA_21SM90_TMA_STORE_IM2COLES1C_S28_S28_EEEvvEEEEvNT_6ParamsE --------------------------
	.section	.nv.shared._ZN7cutlass13device_kernelINS_4conv6kernel13ConvUniversalINS1_16ConvProblemShapeILNS1_8OperatorE1ELi2EEENS1_10collective14CollectiveConvINS1_47MainloopSm100TmaUmmaWarpSpecializedImplicitGemmILS5_1ELi12ELi2ELi1ELi2EN4cute5tupleIJNSA_1CILi1EEESD_SD_EEEEENSB_IJNSC_ILi128EEESG_NSB_IJNSC_ILi32EEEEEEEEENS_10bfloat16_tESK_NSA_8TiledMMAINSA_8MMA_AtomIJNSA_20SM100_MMA_F16BF16_SSISK_SK_fLi128ELi128ELNSA_4UMMA5MajorE0ELSP_1ELNSO_7ScaleInE0ELSQ_0EEEEEENSA_6LayoutISE_NSB_IJNSC_ILi0EEESU_SU_EEEEENSB_IJNSA_10UnderscoreESX_SX_EEEEENS7_6detail27Sm100ImplicitGemmTileTraitsINSA_20SM90_TMA_LOAD_IM2COLENSA_14ComposedLayoutINSA_7SwizzleILi2ELi4ELi3EEENSA_18smem_ptr_flag_bitsILi16EEENST_INSB_IJNSC_ILi8EEESH_EEENSB_IJSH_SD_EEEEEEEvEENS11_INSA_13SM90_TMA_LOADENS13_INS14_ILi3ELi4ELi3EEES17_NST_INSB_IJNSC_ILi64EEES18_EEENSB_IJSD_S1G_EEEEEEEvEEEENS_8epilogue10collective18CollectiveEpilogueINS1N_23Sm100TmaWarpSpecializedILi4ELi2ELi32ELb1ELb0EEEJSJ_NSB_IJNST_ISG_SD_EENST_ISH_SD_EEEEESK_NSB_IJNSB_IJlllEEESD_SU_EEESK_S1W_NS1N_6fusion15FusionCallbacksIS1R_NS1X_17LinearCombinationISK_fSK_fLNS_15FloatRoundStyleE2EEESJ_S1U_JEEENSA_5SM1004TMEM4LOAD26SM100_TMEM_LOAD_32dp32b32xES12_S1C_NSA_39AutoVectorizingCopyWithAssumedAlignmentILi128EEENSA_21SM90_TMA_STORE_IM2COLES1C_S28_S28_EEEvvEEEEvNT_6ParamsE,"aw",@nobits
	.sectionflags	@""
	.align	16
	.zero		1024


//--------------------- .nv.shared.reserved.0     --------------------------
	.section	.nv.shared.reserved.0,"aw",@nobits
	.weak		__nv_reservedSMEM_offset_0_alias
	.size		__nv_reservedSMEM_offset_0_alias, 0, 64
	.other		__nv_reservedSMEM_offset_0_alias,@"STO_CUDA_RESERVED_SHARED STV_DEFAULT"
__nv_reservedSMEM_offset_0_alias:
	.zero		0
.nv.shared.reserved.0:
	.zero		64
	.weak		__nv_reservedSMEM_tcgen05_partition
	.type		__nv_reservedSMEM_tcgen05_partition,@object
	.size		__nv_reservedSMEM_tcgen05_partition,(.L_0 - __nv_reservedSMEM_tcgen05_partition)
__nv_reservedSMEM_tcgen05_partition:
	.zero		32
.L_0:


//--------------------- .nv.global                --------------------------
	.section	.nv.global,"aw",@nobits
.nv.global:
	.type		_ZN39_INTERNAL_10eb5051_4_k_cu_dea7eae0_36464cute1_E,@object
	.size		_ZN39_INTERNAL_10eb5051_4_k_cu_dea7eae0_36464cute1_E,(_ZN39_INTERNAL_10eb5051_4_k_cu_dea7eae0_36464cuda3std3__45__cpo6cbeginE - _ZN39_INTERNAL_10eb5051_4_k_cu_dea7eae0_36464cute1_E)
_ZN39_INTERNAL_10eb5051_4_k_cu_dea7eae0_36464cute1_E:
	.zero		1
	.type		_ZN39_INTERNAL_10eb5051_4_k_cu_dea7eae0_36464cuda3std3__45__cpo6cbeginE,@object
	.size		_ZN39_INTERNAL_10eb5051_4_k_cu_dea7eae0_36464cuda3std3__45__cpo6cbeginE,(_ZN39_INTERNAL_10eb5051_4_k_cu_dea7eae0_36464cuda3std3__48in_placeE - _ZN39_INTERNAL_10eb5051_4_k_cu_dea7eae0_36464cuda3std3__45__cpo6cbeginE)
_ZN39_INTERNAL_10eb5051_4_k_cu_dea7eae0_36464cuda3std3__45__cpo6cbeginE:
	.zero		1
	.type		_ZN39_INTERNAL_10eb5051_4_k_cu_dea7eae0_36464cuda3std3__48in_placeE,@object
	.size		_ZN39_INTERNAL_10eb5051_4_k_cu_dea7eae0_36464cuda3std3__48in_placeE,(_ZN39_INTERNAL_10eb5051_4_k_cu_dea7eae0_36464cuda3std6ranges3__45__cpo9iter_moveE - _ZN39_INTERNAL_10eb5051_4_k_cu_dea7eae0_36464cuda3std3__48in_placeE)
_ZN39_INTERNAL_10eb5051_4_k_cu_dea7eae0_36464cuda3std3__48in_placeE:
	.zero		1
	.type		_ZN39_INTERNAL_10eb5051_4_k_cu_dea7eae0_36464cuda3std6ranges3__45__cpo9iter_moveE,@object
	.size		_ZN39_INTERNAL_10eb5051_4_k_cu_dea7eae0_36464cuda3std6ranges3__45__cpo9iter_moveE,(_ZN39_INTERNAL_10eb5051_4_k_cu_dea7eae0_36464cuda3std3__45__cpo5beginE - _ZN39_INTERNAL_10eb5051_4_k_cu_dea7eae0_36464cuda3std6ranges3__45__cpo9iter_moveE)
_ZN39_INTERNAL_10eb5051_4_k_cu_dea7eae0_36464cuda3std6ranges3__45__cpo9iter_moveE:
	.zero		1
	.type		_ZN39_INTERNAL_10eb5051_4_k_cu_dea7eae0_36464cuda3std3__45__cpo5beginE,@object
	.size		_ZN39_INTERNAL_10eb5051_4_k_cu_dea7eae0_36464cuda3std3__45__cpo5beginE,(_ZN39_INTERNAL_10eb5051_4_k_cu_dea7eae0_36464cuda3std3__441_GLOBAL__N__10eb5051_4_k_cu_dea7eae0_36466ignoreE - _ZN39_INTERNAL_10eb5051_4_k_cu_dea7eae0_36464cuda3std3__45__cpo5beginE)
_ZN39_INTERNAL_10eb5051_4_k_cu_dea7eae0_36464cuda3std3__45__cpo5beginE:
	.zero		1
	.type		_ZN39_INTERNAL_10eb5051_4_k_cu_dea7eae0_36464cuda3std3__441_GLOBAL__N__10eb5051_4_k_cu_dea7eae0_36466ignoreE,@object
	.size		_ZN39_INTERNAL_10eb5051_4_k_cu_dea7eae0_36464cuda3std3__441_GLOBAL__N__10eb5051_4_k_cu_dea7eae0_36466ignoreE,(_ZN39_INTERNAL_10eb5051_4_k_cu_dea7eae0_36464cute7productE - _ZN39_INTERNAL_10eb5051_4_k_cu_dea7eae0_36464cuda3std3__441_GLOBAL__N__10eb5051_4_k_cu_dea7eae0_36466ignoreE)
_ZN39_INTERNAL_10eb5051_4_k_cu_dea7eae0_36464cuda3std3__441_GLOBAL__N__10eb5051_4_k_cu_dea7eae0_36466ignoreE:
	.zero		1
	.type		_ZN39_INTERNAL_10eb5051_4_k_cu_dea7eae0_36464cute7productE,@object
	.size		_ZN39_INTERNAL_10eb5051_4_k_cu_dea7eae0_36464cute7productE,(_ZN39_INTERNAL_10eb5051_4_k_cu_dea7eae0_36464cuda3std3__45__cpo3endE - _ZN39_INTERNAL_10eb5051_4_k_cu_dea7eae0_36464cute7productE)
_ZN39_INTERNAL_10eb5051_4_k_cu_dea7eae0_36464cute7productE:
	.zero		1
	.type		_ZN39_INTERNAL_10eb5051_4_k_cu_dea7eae0_36464cuda3std3__45__cpo3endE,@object
	.size		_ZN39_INTERNAL_10eb5051_4_k_cu_dea7eae0_36464cuda3std3__45__cpo3endE,(_ZN39_INTERNAL_10eb5051_4_k_cu_dea7eae0_36464cuda3std3__419piecewise_constructE - _ZN39_INTERNAL_10eb5051_4_k_cu_dea7eae0_36464cuda3std3__45__cpo3endE)
_ZN39_INTERNAL_10eb5051_4_k_cu_dea7eae0_36464cuda3std3__45__cpo3endE:
	.zero		1
	.type		_ZN39_INTERNAL_10eb5051_4_k_cu_dea7eae0_36464cuda3std3__419piecewise_constructE,@object
	.size		_ZN39_INTERNAL_10eb5051_4_k_cu_dea7eae0_36464cuda3std3__419piecewise_constructE,(_ZN39_INTERNAL_10eb5051_4_k_cu_dea7eae0_36464cuda3std3__45__cpo4cendE - _ZN39_INTERNAL_10eb5051_4_k_cu_dea7eae0_36464cuda3std3__419piecewise_constructE)
_ZN39_INTERNAL_10eb5051_4_k_cu_dea7eae0_36464cuda3std3__419piecewise_constructE:
	.zero		1
	.type		_ZN39_INTERNAL_10eb5051_4_k_cu_dea7eae0_36464cuda3std3__45__cpo4cendE,@object
	.size		_ZN39_INTERNAL_10eb5051_4_k_cu_dea7eae0_36464cuda3std3__45__cpo4cendE,(_ZN39_INTERNAL_10eb5051_4_k_cu_dea7eae0_36464cuda3std6ranges3__45__cpo4swapE - _ZN39_INTERNAL_10eb5051_4_k_cu_dea7eae0_36464cuda3std3__45__cpo4cendE)
_ZN39_INTERNAL_10eb5051_4_k_cu_dea7eae0_36464cuda3std3__45__cpo4cendE:
	.zero		1
	.type		_ZN39_INTERNAL_10eb5051_4_k_cu_dea7eae0_36464cuda3std6ranges3__45__cpo4swapE,@object
	.size		_ZN39_INTERNAL_10eb5051_4_k_cu_dea7eae0_36464cuda3std6ranges3__45__cpo4swapE,(.L_10 - _ZN39_INTERNAL_10eb5051_4_k_cu_dea7eae0_36464cuda3std6ranges3__45__cpo4swapE)
_ZN39_INTERNAL_10eb5051_4_k_cu_dea7eae0_36464cuda3std6ranges3__45__cpo4swapE:
	.zero		1
.L_10:


//--------------------- .nv.constant0._ZN7cutlass13device_kernelINS_4conv6kernel13ConvUniversalINS1_16ConvProblemShapeILNS1_8OperatorE1ELi2EEENS1_10collective14CollectiveConvINS1_47MainloopSm100TmaUmmaWarpSpecializedImplicitGemmILS5_1ELi12ELi2ELi1ELi2EN4cute5tupleIJNSA_1CILi1EEESD_SD_EEEEENSB_IJNSC_ILi128EEESG_NSB_IJNSC_ILi32EEEEEEEEENS_10bfloat16_tESK_NSA_8TiledMMAINSA_8MMA_AtomIJNSA_20SM100_MMA_F16BF16_SSISK_SK_fLi128ELi128ELNSA_4UMMA5MajorE0ELSP_1ELNSO_7ScaleInE0ELSQ_0EEEEEENSA_6LayoutISE_NSB_IJNSC_ILi0EEESU_SU_EEEEENSB_IJNSA_10UnderscoreESX_SX_EEEEENS7_6detail27Sm100ImplicitGemmTileTraitsINSA_20SM90_TMA_LOAD_IM2COLENSA_14ComposedLayoutINSA_7SwizzleILi2ELi4ELi3EEENSA_18smem_ptr_flag_bitsILi16EEENST_INSB_IJNSC_ILi8EEESH_EEENSB_IJSH_SD_EEEEEEEvEENS11_INSA_13SM90_TMA_LOADENS13_INS14_ILi3ELi4ELi3EEES17_NST_INSB_IJNSC_ILi64EEES18_EEENSB_IJSD_S1G_EEEEEEEvEEEENS_8epilogue10collective18CollectiveEpilogueINS1N_23Sm100TmaWarpSpecializedILi4ELi2ELi32ELb1ELb0EEEJSJ_NSB_IJNST_ISG_SD_EENST_ISH_SD_EEEEESK_NSB_IJNSB_IJlllEEESD_SU_EEESK_S1W_NS1N_6fusion15FusionCallbacksIS1R_NS1X_17LinearCombinationISK_fSK_fLNS_15FloatRoundStyleE2EEESJ_S1U_JEEENSA_5SM1004TMEM4LOAD26SM100_TMEM_LOAD_32dp32b32xES12_S1C_NSA_39AutoVectorizingCopyWithAssumedAlignmentILi128EEENSA_21SM90_TMA_STORE_IM2COLES1C_S28_S28_EEEvvEEEEvNT_6ParamsE --------------------------
	.section	.nv.constant0._ZN7cutlass13device_kernelINS_4conv6kernel13ConvUniversalINS1_16ConvProblemShapeILNS1_8OperatorE1ELi2EEENS1_10collective14CollectiveConvINS1_47MainloopSm100TmaUmmaWarpSpecializedImplicitGemmILS5_1ELi12ELi2ELi1ELi2EN4cute5tupleIJNSA_1CILi1EEESD_SD_EEEEENSB_IJNSC_ILi128EEESG_NSB_IJNSC_ILi32EEEEEEEEENS_10bfloat16_tESK_NSA_8TiledMMAINSA_8MMA_AtomIJNSA_20SM100_MMA_F16BF16_SSISK_SK_fLi128ELi128ELNSA_4UMMA5MajorE0ELSP_1ELNSO_7ScaleInE0ELSQ_0EEEEEENSA_6LayoutISE_NSB_IJNSC_ILi0EEESU_SU_EEEEENSB_IJNSA_10UnderscoreESX_SX_EEEEENS7_6detail27Sm100ImplicitGemmTileTraitsINSA_20SM90_TMA_LOAD_IM2COLENSA_14ComposedLayoutINSA_7SwizzleILi2ELi4ELi3EEENSA_18smem_ptr_flag_bitsILi16EEENST_INSB_IJNSC_ILi8EEESH_EEENSB_IJSH_SD_EEEEEEEvEENS11_INSA_13SM90_TMA_LOADENS13_INS14_ILi3ELi4ELi3EEES17_NST_INSB_IJNSC_ILi64EEES18_EEENSB_IJSD_S1G_EEEEEEEvEEEENS_8epilogue10collective18CollectiveEpilogueINS1N_23Sm100TmaWarpSpecializedILi4ELi2ELi32ELb1ELb0EEEJSJ_NSB_IJNST_ISG_SD_EENST_ISH_SD_EEEEESK_NSB_IJNSB_IJlllEEESD_SU_EEESK_S1W_NS1N_6fusion15FusionCallbacksIS1R_NS1X_17LinearCombinationISK_fSK_fLNS_15FloatRoundStyleE2EEESJ_S1U_JEEENSA_5SM1004TMEM4LOAD26SM100_TMEM_LOAD_32dp32b32xES12_S1C_NSA_39AutoVectorizingCopyWithAssumedAlignmentILi128EEENSA_21SM90_TMA_STORE_IM2COLES1C_S28_S28_EEEvvEEEEvNT_6ParamsE,"a",@progbits
	.sectionflags	@""
	.align	4
.nv.constant0._ZN7cutlass13device_kernelINS_4conv6kernel13ConvUniversalINS1_16ConvProblemShapeILNS1_8OperatorE1ELi2EEENS1_10collective14CollectiveConvINS1_47MainloopSm100TmaUmmaWarpSpecializedImplicitGemmILS5_1ELi12ELi2ELi1ELi2EN4cute5tupleIJNSA_1CILi1EEESD_SD_EEEEENSB_IJNSC_ILi128EEESG_NSB_IJNSC_ILi32EEEEEEEEENS_10bfloat16_tESK_NSA_8TiledMMAINSA_8MMA_AtomIJNSA_20SM100_MMA_F16BF16_SSISK_SK_fLi128ELi128ELNSA_4UMMA5MajorE0ELSP_1ELNSO_7ScaleInE0ELSQ_0EEEEEENSA_6LayoutISE_NSB_IJNSC_ILi0EEESU_SU_EEEEENSB_IJNSA_10UnderscoreESX_SX_EEEEENS7_6detail27Sm100ImplicitGemmTileTraitsINSA_20SM90_TMA_LOAD_IM2COLENSA_14ComposedLayoutINSA_7SwizzleILi2ELi4ELi3EEENSA_18smem_ptr_flag_bitsILi16EEENST_INSB_IJNSC_ILi8EEESH_EEENSB_IJSH_SD_EEEEEEEvEENS11_INSA_13SM90_TMA_LOADENS13_INS14_ILi3ELi4ELi3EEES17_NST_INSB_IJNSC_ILi64EEES18_EEENSB_IJSD_S1G_EEEEEEEvEEEENS_8epilogue10collective18CollectiveEpilogueINS1N_23Sm100TmaWarpSpecializedILi4ELi2ELi32ELb1ELb0EEEJSJ_NSB_IJNST_ISG_SD_EENST_ISH_SD_EEEEESK_NSB_IJNSB_IJlllEEESD_SU_EEESK_S1W_NS1N_6fusion15FusionCallbacksIS1R_NS1X_17LinearCombinationISK_fSK_fLNS_15FloatRoundStyleE2EEESJ_S1U_JEEENSA_5SM1004TMEM4LOAD26SM100_TMEM_LOAD_32dp32b32xES12_S1C_NSA_39AutoVectorizingCopyWithAssumedAlignmentILi128EEENSA_21SM90_TMA_STORE_IM2COLES1C_S28_S28_EEEvvEEEEvNT_6ParamsE:
	.zero		2944


//--------------------- SYMBOLS --------------------------

	.type		.nv.reservedSmem.offset0,@object
	.size		.nv.reservedSmem.offset0,0x4
	.type		.nv.reservedSmem.cap,@object
	.size		.nv.reservedSmem.cap,0x4
	.type		__assertfail,@function
